// auto-generated by cutlass_sweep.gemm — config: {"arch": "sm_90", "cluster_m": 2, "cluster_n": 1, "dtype": "bf16", "dtype_b": "bf16", "layout": "nt", "stages": 0, "tile_k": 32, "tile_m": 384, "tile_n": 32}
#include "cutlass/cutlass.h"
#include "cutlass/gemm/collective/collective_builder.hpp"
#include "cutlass/gemm/device/gemm_universal_adapter.h"
#include "cutlass/gemm/kernel/gemm_universal.hpp"
#include "cutlass/epilogue/collective/collective_builder.hpp"

using ElemA = cutlass::bfloat16_t;
using ElemB = cutlass::bfloat16_t;
using ElemCD = cutlass::bfloat16_t;
using Acc  = float;
using TileShape    = cute::Shape<cute::_384, cute::_32, cute::_32>;
using ClusterShape = cute::Shape<cute::_2, cute::_1, cute::_1>;

using CollectiveEpilogue = typename cutlass::epilogue::collective::CollectiveBuilder<
    cutlass::arch::Sm90, cutlass::arch::OpClassTensorOp,
    TileShape, ClusterShape,
    cutlass::epilogue::collective::EpilogueTileAuto,
    Acc, Acc,
    ElemCD, cutlass::layout::RowMajor, 128 / cutlass::sizeof_bits<ElemCD>::value,
    ElemCD, cutlass::layout::RowMajor, 128 / cutlass::sizeof_bits<ElemCD>::value,
    cutlass::epilogue::collective::EpilogueScheduleAuto
  >::CollectiveOp;

using CollectiveMainloop = typename cutlass::gemm::collective::CollectiveBuilder<
    cutlass::arch::Sm90, cutlass::arch::OpClassTensorOp,
    ElemA, cutlass::layout::RowMajor, 128 / cutlass::sizeof_bits<ElemA>::value,
    ElemB, cutlass::layout::ColumnMajor, 128 / cutlass::sizeof_bits<ElemB>::value,
    Acc,
    TileShape, ClusterShape,
    cutlass::gemm::collective::StageCountAutoCarveout<static_cast<int>(sizeof(typename CollectiveEpilogue::SharedStorage))>,
    cutlass::gemm::collective::KernelScheduleAuto
  >::CollectiveOp;

using GemmKernel = cutlass::gemm::kernel::GemmUniversal<
    cute::Shape<int,int,int,int>,
    CollectiveMainloop,
    CollectiveEpilogue
>;
using Gemm = cutlass::gemm::device::GemmUniversalAdapter<GemmKernel>;

// Force the device kernel symbol into the cubin without needing a host main.
auto* _anchor = &cutlass::device_kernel<GemmKernel>;


// ===== COMPILED SASS (sm_90a) =====

	.target	sm_90a

	.elftype	@"ET_EXEC"


//--------------------- .note.nv.tkinfo           --------------------------
	.section	.note.nv.tkinfo,"",@"SHT_NOTE"
	.sectionflags	@"SHF_NOTE_NV_TKINFO"
	.tkinfo
        /*0018*/ 	.word	0x00000002
        /*0030*/ 	.string	""
        /*0030*/ 	.string	"ptxas"
        /*0030*/ 	.string	"Cuda compilation tools, release 13.0, V13.0.88"
        /*0030*/ 	.string	"Build cuda_13.0.r13.0/compiler.36424714_0"
        /*0030*/ 	.string	"-arch sm_90a -m 64 "



//--------------------- .note.nv.cuinfo           --------------------------
	.section	.note.nv.cuinfo,"",@"SHT_NOTE"
	.sectionflags	@"SHF_NOTE_NV_CUINFO"
        /*0018*/ 	.short	0x0002
        /*001a*/ 	.short	0x005a
        /*001c*/ 	.short	0x0082
	.zero		2


//--------------------- .nv.info                  --------------------------
	.section	.nv.info,"",@"SHT_CUDA_INFO"
	.align	4


	//----- nvinfo : EIATTR_REGCOUNT
	.align		4
        /*0000*/ 	.byte	0x04, 0x2f
        /*0002*/ 	.short	(.L_15 - .L_14)
	.align		4
.L_14:
        /*0004*/ 	.word	index@(_ZN7cutlass13device_kernelINS_4gemm6kernel13GemmUniversalIN4cute5tupleIJiiiiEEENS1_10collective13CollectiveMmaINS1_34MainloopSm90TmaGmmaWarpSpecializedILi8ENS5_IJNS4_1CILi2EEENSA_ILi1EEESC_EEENS1_35KernelTmaWarpSpecializedCooperativeEEENS5_IJNSA_ILi384EEENSA_ILi32EEESH_EEENS_10bfloat16_tENS5_IJlSC_lEEESJ_SK_NS4_8TiledMMAINS4_8MMA_AtomIJNS4_4SM904GMMA27MMA_64x32x16_F32BF16BF16_SSILNSO_5MajorE0ELSQ_0ELNSO_7ScaleInE1ELSR_1EEEEEENS4_6LayoutISD_NS5_IJSC_NSA_ILi0EEESV_EEEEENS5_IJNS4_10UnderscoreESY_SY_EEEEENS4_13SM90_TMA_LOADENS4_14ComposedLayoutINS4_7SwizzleILi2ELi4ELi3EEENS4_18smem_ptr_flag_bitsILi16EEENSU_INS5_IJNSA_ILi8EEESH_EEENS5_IJSH_SC_EEEEEEEvNS4_8identityENS4_23SM90_TMA_LOAD_MULTICASTES1B_vS1C_EENS_8epilogue10collective6detail29Sm90TmaWarpSpecializedAdapterINS1G_15DefaultEpilogueISJ_SK_SK_NS1F_6thread17LinearCombinationISJ_Li1EffLNS1K_9ScaleType4KindE0ELNS_15FloatRoundStyleE2ESJ_EENS1_15EpilogueDefaultEEEEEvvEEEEvNT_6ParamsE)
        /*0008*/ 	.word	0x000000a8


	//----- nvinfo : EIATTR_FRAME_SIZE
	.align		4
.L_15:
        /*000c*/ 	.byte	0x04, 0x11
        /*000e*/ 	.short	(.L_17 - .L_16)
	.align		4
.L_16:
        /*0010*/ 	.word	index@(_ZN7cutlass13device_kernelINS_4gemm6kernel13GemmUniversalIN4cute5tupleIJiiiiEEENS1_10collective13CollectiveMmaINS1_34MainloopSm90TmaGmmaWarpSpecializedILi8ENS5_IJNS4_1CILi2EEENSA_ILi1EEESC_EEENS1_35KernelTmaWarpSpecializedCooperativeEEENS5_IJNSA_ILi384EEENSA_ILi32EEESH_EEENS_10bfloat16_tENS5_IJlSC_lEEESJ_SK_NS4_8TiledMMAINS4_8MMA_AtomIJNS4_4SM904GMMA27MMA_64x32x16_F32BF16BF16_SSILNSO_5MajorE0ELSQ_0ELNSO_7ScaleInE1ELSR_1EEEEEENS4_6LayoutISD_NS5_IJSC_NSA_ILi0EEESV_EEEEENS5_IJNS4_10UnderscoreESY_SY_EEEEENS4_13SM90_TMA_LOADENS4_14ComposedLayoutINS4_7SwizzleILi2ELi4ELi3EEENS4_18smem_ptr_flag_bitsILi16EEENSU_INS5_IJNSA_ILi8EEESH_EEENS5_IJSH_SC_EEEEEEEvNS4_8identityENS4_23SM90_TMA_LOAD_MULTICASTES1B_vS1C_EENS_8epilogue10collective6detail29Sm90TmaWarpSpecializedAdapterINS1G_15DefaultEpilogueISJ_SK_SK_NS1F_6thread17LinearCombinationISJ_Li1EffLNS1K_9ScaleType4KindE0ELNS_15FloatRoundStyleE2ESJ_EENS1_15EpilogueDefaultEEEEEvvEEEEvNT_6ParamsE)
        /*0014*/ 	.word	0x00000000


	//----- nvinfo : EIATTR_MIN_STACK_SIZE
	.align		4
.L_17:
        /*0018*/ 	.byte	0x04, 0x12
        /*001a*/ 	.short	(.L_19 - .L_18)
	.align		4
.L_18:
        /*001c*/ 	.word	index@(_ZN7cutlass13device_kernelINS_4gemm6kernel13GemmUniversalIN4cute5tupleIJiiiiEEENS1_10collective13CollectiveMmaINS1_34MainloopSm90TmaGmmaWarpSpecializedILi8ENS5_IJNS4_1CILi2EEENSA_ILi1EEESC_EEENS1_35KernelTmaWarpSpecializedCooperativeEEENS5_IJNSA_ILi384EEENSA_ILi32EEESH_EEENS_10bfloat16_tENS5_IJlSC_lEEESJ_SK_NS4_8TiledMMAINS4_8MMA_AtomIJNS4_4SM904GMMA27MMA_64x32x16_F32BF16BF16_SSILNSO_5MajorE0ELSQ_0ELNSO_7ScaleInE1ELSR_1EEEEEENS4_6LayoutISD_NS5_IJSC_NSA_ILi0EEESV_EEEEENS5_IJNS4_10UnderscoreESY_SY_EEEEENS4_13SM90_TMA_LOADENS4_14ComposedLayoutINS4_7SwizzleILi2ELi4ELi3EEENS4_18smem_ptr_flag_bitsILi16EEENSU_INS5_IJNSA_ILi8EEESH_EEENS5_IJSH_SC_EEEEEEEvNS4_8identityENS4_23SM90_TMA_LOAD_MULTICASTES1B_vS1C_EENS_8epilogue10collective6detail29Sm90TmaWarpSpecializedAdapterINS1G_15DefaultEpilogueISJ_SK_SK_NS1F_6thread17LinearCombinationISJ_Li1EffLNS1K_9ScaleType4KindE0ELNS_15FloatRoundStyleE2ESJ_EENS1_15EpilogueDefaultEEEEEvvEEEEvNT_6ParamsE)
        /*0020*/ 	.word	0x00000000
.L_19:


//--------------------- .nv.compat                --------------------------
	.section	.nv.compat,"",@"SHT_CUDA_COMPAT_INFO"
	.align	4
        /*0000*/ 	.byte	0x02, 0x09, 0x01, 0x00, 0x02, 0x02, 0x04, 0x00, 0x02, 0x05, 0x05, 0x00, 0x03, 0x07, 0x01, 0x01
        /*0010*/ 	.byte	0x02, 0x03, 0x01, 0x00, 0x02, 0x06, 0x01, 0x00, 0x04, 0x0b, 0x08, 0x00, 0x00, 0x00, 0x00, 0x00
        /*0020*/ 	.byte	0x00, 0x00, 0x00, 0x00


//--------------------- .nv.info._ZN7cutlass13device_kernelINS_4gemm6kernel13GemmUniversalIN4cute5tupleIJiiiiEEENS1_10collective13CollectiveMmaINS1_34MainloopSm90TmaGmmaWarpSpecializedILi8ENS5_IJNS4_1CILi2EEENSA_ILi1EEESC_EEENS1_35KernelTmaWarpSpecializedCooperativeEEENS5_IJNSA_ILi384EEENSA_ILi32EEESH_EEENS_10bfloat16_tENS5_IJlSC_lEEESJ_SK_NS4_8TiledMMAINS4_8MMA_AtomIJNS4_4SM904GMMA27MMA_64x32x16_F32BF16BF16_SSILNSO_5MajorE0ELSQ_0ELNSO_7ScaleInE1ELSR_1EEEEEENS4_6LayoutISD_NS5_IJSC_NSA_ILi0EEESV_EEEEENS5_IJNS4_10UnderscoreESY_SY_EEEEENS4_13SM90_TMA_LOADENS4_14ComposedLayoutINS4_7SwizzleILi2ELi4ELi3EEENS4_18smem_ptr_flag_bitsILi16EEENSU_INS5_IJNSA_ILi8EEESH_EEENS5_IJSH_SC_EEEEEEEvNS4_8identityENS4_23SM90_TMA_LOAD_MULTICASTES1B_vS1C_EENS_8epilogue10collective6detail29Sm90TmaWarpSpecializedAdapterINS1G_15DefaultEpilogueISJ_SK_SK_NS1F_6thread17LinearCombinationISJ_Li1EffLNS1K_9ScaleType4KindE0ELNS_15FloatRoundStyleE2ESJ_EENS1_15EpilogueDefaultEEEEEvvEEEEvNT_6ParamsE --------------------------
	.section	.nv.info._ZN7cutlass13device_kernelINS_4gemm6kernel13GemmUniversalIN4cute5tupleIJiiiiEEENS1_10collective13CollectiveMmaINS1_34MainloopSm90TmaGmmaWarpSpecializedILi8ENS5_IJNS4_1CILi2EEENSA_ILi1EEESC_EEENS1_35KernelTmaWarpSpecializedCooperativeEEENS5_IJNSA_ILi384EEENSA_ILi32EEESH_EEENS_10bfloat16_tENS5_IJlSC_lEEESJ_SK_NS4_8TiledMMAINS4_8MMA_AtomIJNS4_4SM904GMMA27MMA_64x32x16_F32BF16BF16_SSILNSO_5MajorE0ELSQ_0ELNSO_7ScaleInE1ELSR_1EEEEEENS4_6LayoutISD_NS5_IJSC_NSA_ILi0EEESV_EEEEENS5_IJNS4_10UnderscoreESY_SY_EEEEENS4_13SM90_TMA_LOADENS4_14ComposedLayoutINS4_7SwizzleILi2ELi4ELi3EEENS4_18smem_ptr_flag_bitsILi16EEENSU_INS5_IJNSA_ILi8EEESH_EEENS5_IJSH_SC_EEEEEEEvNS4_8identityENS4_23SM90_TMA_LOAD_MULTICASTES1B_vS1C_EENS_8epilogue10collective6detail29Sm90TmaWarpSpecializedAdapterINS1G_15DefaultEpilogueISJ_SK_SK_NS1F_6thread17LinearCombinationISJ_Li1EffLNS1K_9ScaleType4KindE0ELNS_15FloatRoundStyleE2ESJ_EENS1_15EpilogueDefaultEEEEEvvEEEEvNT_6ParamsE,"",@"SHT_CUDA_INFO"
	.sectionflags	@""
	.align	4


	//----- nvinfo : EIATTR_CUDA_API_VERSION
	.align		4
        /*0000*/ 	.byte	0x04, 0x37
        /*0002*/ 	.short	(.L_21 - .L_20)
.L_20:
        /*0004*/ 	.word	0x00000082


	//----- nvinfo : EIATTR_KPARAM_INFO
	.align		4
.L_21:
        /*0008*/ 	.byte	0x04, 0x17
        /*000a*/ 	.short	(.L_23 - .L_22)
.L_22:
        /*000c*/ 	.word	0x00000000
        /*0010*/ 	.short	0x0000
        /*0012*/ 	.short	0x0070
        /*0014*/ 	.byte	0x00, 0xf0, 0x01, 0x10


	//----- nvinfo : EIATTR_SPARSE_MMA_MASK
	.align		4
.L_23:
        /*0018*/ 	.byte	0x03, 0x50
        /*001a*/ 	.short	0x0000


	//----- nvinfo : EIATTR_MAXREG_COUNT
	.align		4
        /*001c*/ 	.byte	0x03, 0x1b
        /*001e*/ 	.short	0x00a8


	//----- nvinfo : EIATTR_NUM_BARRIERS
	.align		4
        /*0020*/ 	.byte	0x02, 0x4c
        /*0022*/ 	.byte	0x01
	.zero		1


	//----- nvinfo : EIATTR_EXTERNS
	.align		4
        /*0024*/ 	.byte	0x04, 0x0f
        /*0026*/ 	.short	(.L_25 - .L_24)


	//   ....[0]....
	.align		4
.L_24:
        /*0028*/ 	.word	index@(__assertfail)


	//----- nvinfo : EIATTR_MERCURY_ISA_VERSION
	.align		4
.L_25:
        /*002c*/ 	.byte	0x03, 0x5f
        /*002e*/ 	.short	0x0101


	//----- nvinfo : EIATTR_INT_WARP_WIDE_INSTR_OFFSETS
	.align		4
        /*0030*/ 	.byte	0x04, 0x31
        /*0032*/ 	.short	(.L_27 - .L_26)


	//   ....[0]....
.L_26:
        /*0034*/ 	.word	0x00000530


	//   ....[1]....
        /*0038*/ 	.word	0x00000560


	//   ....[2]....
        /*003c*/ 	.word	0x00000720


	//----- nvinfo : EIATTR_COOP_GROUP_MASK_REGIDS
	.align		4
.L_27:
        /*0040*/ 	.byte	0x04, 0x29
        /*0042*/ 	.short	(.L_29 - .L_28)


	//   ....[0]....
.L_28:
        /*0044*/ 	.word	0xffffffff


	//   ....[1]....
        /*0048*/ 	.word	0xffffffff


	//   ....[2]....
        /*004c*/ 	.word	0xffffffff


	//   ....[3]....
        /*0050*/ 	.word	0xffffffff


	//   ....[4]....
        /*0054*/ 	.word	0xffffffff


	//   ....[5]....
        /*0058*/ 	.word	0xffffffff


	//----- nvinfo : EIATTR_COOP_GROUP_INSTR_OFFSETS
	.align		4
.L_29:
        /*005c*/ 	.byte	0x04, 0x28
        /*005e*/ 	.short	(.L_31 - .L_30)


	//   ....[0]....
.L_30:
        /*0060*/ 	.word	0x00000060


	//   ....[1]....
        /*0064*/ 	.word	0x00000070


	//   ....[2]....
        /*0068*/ 	.word	0x00000130


	//   ....[3]....
        /*006c*/ 	.word	0x00000380


	//   ....[4]....
        /*0070*/ 	.word	0x000008a0


	//   ....[5]....
        /*0074*/ 	.word	0x000012e0


	//----- nvinfo : EIATTR_REG_RECONFIG
	.align		4
.L_31:
        /*0078*/ 	.byte	0x01, 0x54
	.zero		2


	//----- nvinfo : EIATTR_SYSCALL_OFFSETS
	.align		4
        /*007c*/ 	.byte	0x04, 0x46
        /*007e*/ 	.short	(.L_33 - .L_32)


	//   ....[0]....
.L_32:
        /*0080*/ 	.word	0x000014a0


	//----- nvinfo : EIATTR_MBARRIER_INSTR_OFFSETS
	.align		4
.L_33:
        /*0084*/ 	.byte	0x04, 0x39
        /*0086*/ 	.short	(.L_35 - .L_34)


	//   ....[0]....
.L_34:
        /*0088*/ 	.word	0x00000250
        /*008c*/ 	.word	0x000000ff
        /*0090*/ 	.word	0x00000000
        /*0094*/ 	.short	0x0100
        /*0096*/ 	.byte	0x08
	.zero		1


	//   ....[1]....
        /*0098*/ 	.word	0x00000260
        /*009c*/ 	.word	0x000000ff
        /*00a0*/ 	.word	0x00000040
        /*00a4*/ 	.short	0x0100
        /*00a6*/ 	.byte	0x08
	.zero		1


	//   ....[2]....
        /*00a8*/ 	.word	0x00000270
        /*00ac*/ 	.word	0x000000ff
        /*00b0*/ 	.word	0x00000008
        /*00b4*/ 	.short	0x0100
        /*00b6*/ 	.byte	0x08
	.zero		1


	//   ....[3]....
        /*00b8*/ 	.word	0x00000280
        /*00bc*/ 	.word	0x000000ff
        /*00c0*/ 	.word	0x00000048
        /*00c4*/ 	.short	0x0100
        /*00c6*/ 	.byte	0x08
	.zero		1


	//   ....[4]....
        /*00c8*/ 	.word	0x00000290
        /*00cc*/ 	.word	0x000000ff
        /*00d0*/ 	.word	0x00000010
        /*00d4*/ 	.short	0x0100
        /*00d6*/ 	.byte	0x08
	.zero		1


	//   ....[5]....
        /*00d8*/ 	.word	0x000002a0
        /*00dc*/ 	.word	0x000000ff
        /*00e0*/ 	.word	0x00000050
        /*00e4*/ 	.short	0x0100
        /*00e6*/ 	.byte	0x08
	.zero		1


	//   ....[6]....
        /*00e8*/ 	.word	0x000002b0
        /*00ec*/ 	.word	0x000000ff
        /*00f0*/ 	.word	0x00000018
        /*00f4*/ 	.short	0x0100
        /*00f6*/ 	.byte	0x08
	.zero		1


	//   ....[7]....
        /*00f8*/ 	.word	0x000002c0
        /*00fc*/ 	.word	0x000000ff
        /*0100*/ 	.word	0x00000058
        /*0104*/ 	.short	0x0100
        /*0106*/ 	.byte	0x08
	.zero		1


	//   ....[8]....
        /*0108*/ 	.word	0x000002d0
        /*010c*/ 	.word	0x000000ff
        /*0110*/ 	.word	0x00000020
        /*0114*/ 	.short	0x0100
        /*0116*/ 	.byte	0x08
	.zero		1


	//   ....[9]....
        /*0118*/ 	.word	0x000002e0
        /*011c*/ 	.word	0x000000ff
        /*0120*/ 	.word	0x00000060
        /*0124*/ 	.short	0x0100
        /*0126*/ 	.byte	0x08
	.zero		1


	//   ....[10]....
        /*0128*/ 	.word	0x000002f0
        /*012c*/ 	.word	0x000000ff
        /*0130*/ 	.word	0x00000028
        /*0134*/ 	.short	0x0100
        /*0136*/ 	.byte	0x08
	.zero		1


	//   ....[11]....
        /*0138*/ 	.word	0x00000300
        /*013c*/ 	.word	0x000000ff
        /*0140*/ 	.word	0x00000068
        /*0144*/ 	.short	0x0100
        /*0146*/ 	.byte	0x08
	.zero		1


	//   ....[12]....
        /*0148*/ 	.word	0x00000310
        /*014c*/ 	.word	0x000000ff
        /*0150*/ 	.word	0x00000030
        /*0154*/ 	.short	0x0100
        /*0156*/ 	.byte	0x08
	.zero		1


	//   ....[13]....
        /*0158*/ 	.word	0x00000320
        /*015c*/ 	.word	0x000000ff
        /*0160*/ 	.word	0x00000070
        /*0164*/ 	.short	0x0100
        /*0166*/ 	.byte	0x08
	.zero		1


	//   ....[14]....
        /*0168*/ 	.word	0x00000330
        /*016c*/ 	.word	0x000000ff
        /*0170*/ 	.word	0x00000038
        /*0174*/ 	.short	0x0100
        /*0176*/ 	.byte	0x08
	.zero		1


	//   ....[15]....
        /*0178*/ 	.word	0x00000340
        /*017c*/ 	.word	0x000000ff
        /*0180*/ 	.word	0x00000078
        /*0184*/ 	.short	0x0100
        /*0186*/ 	.byte	0x08
	.zero		1


	//   ....[16]....
        /*0188*/ 	.word	0x000007a0
        /*018c*/ 	.word	0x000000ff
        /*0190*/ 	.word	0x00000090
        /*0194*/ 	.short	0x0100
        /*0196*/ 	.byte	0x06
	.zero		1


	//   ....[17]....
        /*0198*/ 	.word	0x00000830
        /*019c*/ 	.word	0x000000ff
        /*01a0*/ 	.word	0x00000098
        /*01a4*/ 	.short	0x0100
        /*01a6*/ 	.byte	0x06
	.zero		1


	//   ....[18]....
        /*01a8*/ 	.word	0x00001520
        /*01ac*/ 	.word	0x00000003
        /*01b0*/ 	.word	0x00000000
        /*01b4*/ 	.short	0x010a
        /*01b6*/ 	.byte	0x3f
	.zero		1


	//   ....[19]....
        /*01b8*/ 	.word	0x00001560
        /*01bc*/ 	.word	0x00000003
        /*01c0*/ 	.word	0x00000000
        /*01c4*/ 	.short	0x010a
        /*01c6*/ 	.byte	0x3f
	.zero		1


	//   ....[20]....
        /*01c8*/ 	.word	0x00001980
        /*01cc*/ 	.word	0x000000ff
        /*01d0*/ 	.word	0x00000000
        /*01d4*/ 	.short	0x010a
        /*01d6*/ 	.byte	0x07
	.zero		1


	//   ....[21]....
        /*01d8*/ 	.word	0x000019c0
        /*01dc*/ 	.word	0x000000ff
        /*01e0*/ 	.word	0x00000000
        /*01e4*/ 	.short	0x010a
        /*01e6*/ 	.byte	0x07
	.zero		1


	//   ....[22]....
        /*01e8*/ 	.word	0x00001cc0
        /*01ec*/ 	.word	0x00000005
        /*01f0*/ 	.word	0x00000000
        /*01f4*/ 	.short	0x0101
        /*01f6*/ 	.byte	0x3f
	.zero		1


	//   ....[23]....
        /*01f8*/ 	.word	0x00001e70
        /*01fc*/ 	.word	0x00000003
        /*0200*/ 	.word	0x00000000
        /*0204*/ 	.short	0x0101
        /*0206*/ 	.byte	0x3f
	.zero		1


	//   ....[24]....
        /*0208*/ 	.word	0x00006bc0
        /*020c*/ 	.word	0x00000014
        /*0210*/ 	.word	0x00000040
        /*0214*/ 	.short	0x010a
        /*0216*/ 	.byte	0x3f
	.zero		1


	//   ....[25]....
        /*0218*/ 	.word	0x00006f80
        /*021c*/ 	.word	0x00000005
        /*0220*/ 	.word	0x00000098
        /*0224*/ 	.short	0x0101
        /*0226*/ 	.byte	0x3f
	.zero		1


	//   ....[26]....
        /*0228*/ 	.word	0x000076a0
        /*022c*/ 	.word	0x00000007
        /*0230*/ 	.word	0x00000000
        /*0234*/ 	.short	0x010a
        /*0236*/ 	.byte	0x3f
	.zero		1


	//   ....[27]....
        /*0238*/ 	.word	0x00007720
        /*023c*/ 	.word	0x00000008
        /*0240*/ 	.word	0x00000000
        /*0244*/ 	.short	0x010a
        /*0246*/ 	.byte	0x3f
	.zero		1


	//   ....[28]....
        /*0248*/ 	.word	0x000077b0
        /*024c*/ 	.word	0x00000009
        /*0250*/ 	.word	0x00000000
        /*0254*/ 	.short	0x010a
        /*0256*/ 	.byte	0x3f
	.zero		1


	//   ....[29]....
        /*0258*/ 	.word	0x00007840
        /*025c*/ 	.word	0x00000008
        /*0260*/ 	.word	0x00000000
        /*0264*/ 	.short	0x010a
        /*0266*/ 	.byte	0x3f
	.zero		1


	//   ....[30]....
        /*0268*/ 	.word	0x000078d0
        /*026c*/ 	.word	0x00000009
        /*0270*/ 	.word	0x00000000
        /*0274*/ 	.short	0x010a
        /*0276*/ 	.byte	0x3f
	.zero		1


	//   ....[31]....
        /*0278*/ 	.word	0x00007960
        /*027c*/ 	.word	0x00000008
        /*0280*/ 	.word	0x00000000
        /*0284*/ 	.short	0x010a
        /*0286*/ 	.byte	0x3f
	.zero		1


	//   ....[32]....
        /*0288*/ 	.word	0x000079f0
        /*028c*/ 	.word	0x0000000b
        /*0290*/ 	.word	0x00000000
        /*0294*/ 	.short	0x010a
        /*0296*/ 	.byte	0x3f
	.zero		1


	//   ....[33]....
        /*0298*/ 	.word	0x00007a80
        /*029c*/ 	.word	0x00000003
        /*02a0*/ 	.word	0x00000000
        /*02a4*/ 	.short	0x010a
        /*02a6*/ 	.byte	0x3f
	.zero		1


	//   ....[34]....
        /*02a8*/ 	.word	0x00007ae0
        /*02ac*/ 	.word	0x00000003
        /*02b0*/ 	.word	0x00000000
        /*02b4*/ 	.short	0x010a
        /*02b6*/ 	.byte	0x3f
	.zero		1


	//   ....[35]....
        /*02b8*/ 	.word	0x00007b40
        /*02bc*/ 	.word	0x00000006
        /*02c0*/ 	.word	0x00000000
        /*02c4*/ 	.short	0x010a
        /*02c6*/ 	.byte	0x3f
	.zero		1


	//   ....[36]....
        /*02c8*/ 	.word	0x00007c10
        /*02cc*/ 	.word	0x00000014
        /*02d0*/ 	.word	0x00000040
        /*02d4*/ 	.short	0x010a
        /*02d6*/ 	.byte	0x3f
	.zero		1


	//   ....[37]....
        /*02d8*/ 	.word	0x00007ce0
        /*02dc*/ 	.word	0x00000007
        /*02e0*/ 	.word	0x00000000
        /*02e4*/ 	.short	0x010a
        /*02e6*/ 	.byte	0x3f
	.zero		1


	//   ....[38]....
        /*02e8*/ 	.word	0x00007d30
        /*02ec*/ 	.word	0x00000008
        /*02f0*/ 	.word	0x00000000
        /*02f4*/ 	.short	0x010a
        /*02f6*/ 	.byte	0x3f
	.zero		1


	//   ....[39]....
        /*02f8*/ 	.word	0x00007d80
        /*02fc*/ 	.word	0x00000009
        /*0300*/ 	.word	0x00000000
        /*0304*/ 	.short	0x010a
        /*0306*/ 	.byte	0x3f
	.zero		1


	//   ....[40]....
        /*0308*/ 	.word	0x00007dd0
        /*030c*/ 	.word	0x00000008
        /*0310*/ 	.word	0x00000000
        /*0314*/ 	.short	0x010a
        /*0316*/ 	.byte	0x3f
	.zero		1


	//   ....[41]....
        /*0318*/ 	.word	0x00007e20
        /*031c*/ 	.word	0x00000009
        /*0320*/ 	.word	0x00000000
        /*0324*/ 	.short	0x010a
        /*0326*/ 	.byte	0x3f
	.zero		1


	//   ....[42]....
        /*0328*/ 	.word	0x00007e70
        /*032c*/ 	.word	0x00000008
        /*0330*/ 	.word	0x00000000
        /*0334*/ 	.short	0x010a
        /*0336*/ 	.byte	0x3f
	.zero		1


	//   ....[43]....
        /*0338*/ 	.word	0x00007ec0
        /*033c*/ 	.word	0x0000000b
        /*0340*/ 	.word	0x00000000
        /*0344*/ 	.short	0x010a
        /*0346*/ 	.byte	0x3f
	.zero		1


	//----- nvinfo : EIATTR_NUM_MBARRIERS
	.align		4
.L_35:
        /*0348*/ 	.byte	0x03, 0x38
        /*034a*/ 	.short	0x0012


	//----- nvinfo : EIATTR_EXIT_INSTR_OFFSETS
	.align		4
        /*034c*/ 	.byte	0x04, 0x1c
        /*034e*/ 	.short	(.L_37 - .L_36)


	//   ....[0]....
.L_36:
        /*0350*/ 	.word	0x00000a00


	//   ....[1]....
        /*0354*/ 	.word	0x00001210


	//   ....[2]....
        /*0358*/ 	.word	0x000062d0


	//   ....[3]....
        /*035c*/ 	.word	0x00006830


	//   ....[4]....
        /*0360*/ 	.word	0x00007ad0


	//----- nvinfo : EIATTR_MAX_THREADS
	.align		4
.L_37:
        /*0364*/ 	.byte	0x04, 0x05
        /*0366*/ 	.short	(.L_39 - .L_38)
.L_38:
        /*0368*/ 	.word	0x00000180
        /*036c*/ 	.word	0x00000001
        /*0370*/ 	.word	0x00000001


	//----- nvinfo : EIATTR_CRS_STACK_SIZE
	.align		4
.L_39:
        /*0374*/ 	.byte	0x04, 0x1e
        /*0376*/ 	.short	(.L_41 - .L_40)
.L_40:
        /*0378*/ 	.word	0x00000000


	//----- nvinfo : EIATTR_CBANK_PARAM_SIZE
	.align		4
.L_41:
        /*037c*/ 	.byte	0x03, 0x19
        /*037e*/ 	.short	0x0470


	//----- nvinfo : EIATTR_PARAM_CBANK
	.align		4
        /*0380*/ 	.byte	0x04, 0x0a
        /*0382*/ 	.short	(.L_43 - .L_42)
	.align		4
.L_42:
        /*0384*/ 	.word	index@(.nv.constant0._ZN7cutlass13device_kernelINS_4gemm6kernel13GemmUniversalIN4cute5tupleIJiiiiEEENS1_10collective13CollectiveMmaINS1_34MainloopSm90TmaGmmaWarpSpecializedILi8ENS5_IJNS4_1CILi2EEENSA_ILi1EEESC_EEENS1_35KernelTmaWarpSpecializedCooperativeEEENS5_IJNSA_ILi384EEENSA_ILi32EEESH_EEENS_10bfloat16_tENS5_IJlSC_lEEESJ_SK_NS4_8TiledMMAINS4_8MMA_AtomIJNS4_4SM904GMMA27MMA_64x32x16_F32BF16BF16_SSILNSO_5MajorE0ELSQ_0ELNSO_7ScaleInE1ELSR_1EEEEEENS4_6LayoutISD_NS5_IJSC_NSA_ILi0EEESV_EEEEENS5_IJNS4_10UnderscoreESY_SY_EEEEENS4_13SM90_TMA_LOADENS4_14ComposedLayoutINS4_7SwizzleILi2ELi4ELi3EEENS4_18smem_ptr_flag_bitsILi16EEENSU_INS5_IJNSA_ILi8EEESH_EEENS5_IJSH_SC_EEEEEEEvNS4_8identityENS4_23SM90_TMA_LOAD_MULTICASTES1B_vS1C_EENS_8epilogue10collective6detail29Sm90TmaWarpSpecializedAdapterINS1G_15DefaultEpilogueISJ_SK_SK_NS1F_6thread17LinearCombinationISJ_Li1EffLNS1K_9ScaleType4KindE0ELNS_15FloatRoundStyleE2ESJ_EENS1_15EpilogueDefaultEEEEEvvEEEEvNT_6ParamsE)
        /*0388*/ 	.short	0x0210
        /*038a*/ 	.short	0x0470


	//----- nvinfo : EIATTR_SW_WAR
	.align		4
.L_43:
        /*038c*/ 	.byte	0x04, 0x36
        /*038e*/ 	.short	(.L_45 - .L_44)
.L_44:
        /*0390*/ 	.word	0x00000008
.L_45:


//--------------------- .nv.callgraph             --------------------------
	.section	.nv.callgraph,"",@"SHT_CUDA_CALLGRAPH"
	.align	4
	.sectionentsize	8
	.align		4
        /*0000*/ 	.word	0x00000000
	.align		4
        /*0004*/ 	.word	0xffffffff
	.align		4
        /*0008*/ 	.word	index@(_ZN7cutlass13device_kernelINS_4gemm6kernel13GemmUniversalIN4cute5tupleIJiiiiEEENS1_10collective13CollectiveMmaINS1_34MainloopSm90TmaGmmaWarpSpecializedILi8ENS5_IJNS4_1CILi2EEENSA_ILi1EEESC_EEENS1_35KernelTmaWarpSpecializedCooperativeEEENS5_IJNSA_ILi384EEENSA_ILi32EEESH_EEENS_10bfloat16_tENS5_IJlSC_lEEESJ_SK_NS4_8TiledMMAINS4_8MMA_AtomIJNS4_4SM904GMMA27MMA_64x32x16_F32BF16BF16_SSILNSO_5MajorE0ELSQ_0ELNSO_7ScaleInE1ELSR_1EEEEEENS4_6LayoutISD_NS5_IJSC_NSA_ILi0EEESV_EEEEENS5_IJNS4_10UnderscoreESY_SY_EEEEENS4_13SM90_TMA_LOADENS4_14ComposedLayoutINS4_7SwizzleILi2ELi4ELi3EEENS4_18smem_ptr_flag_bitsILi16EEENSU_INS5_IJNSA_ILi8EEESH_EEENS5_IJSH_SC_EEEEEEEvNS4_8identityENS4_23SM90_TMA_LOAD_MULTICASTES1B_vS1C_EENS_8epilogue10collective6detail29Sm90TmaWarpSpecializedAdapterINS1G_15DefaultEpilogueISJ_SK_SK_NS1F_6thread17LinearCombinationISJ_Li1EffLNS1K_9ScaleType4KindE0ELNS_15FloatRoundStyleE2ESJ_EENS1_15EpilogueDefaultEEEEEvvEEEEvNT_6ParamsE)
	.align		4
        /*000c*/ 	.word	index@(__assertfail)
	.align		4
        /*0010*/ 	.word	0x00000000
	.align		4
        /*0014*/ 	.word	0xfffffffe
	.align		4
        /*0018*/ 	.word	0x00000000
	.align		4
        /*001c*/ 	.word	0xfffffffd
	.align		4
        /*0020*/ 	.word	0x00000000
	.align		4
        /*0024*/ 	.word	0xfffffffc


//--------------------- .nv.constant4             --------------------------
	.section	.nv.constant4,"a",@progbits
	.align	8
	.align		8
.nv.constant4:
        /*0000*/ 	.dword	__assertfail
	.align		8
        /*0008*/ 	.dword	__unnamed_1
	.align		8
        /*0010*/ 	.dword	_ZN40_INTERNAL_d43d88a3_4_k_cu_4847943f_114764cuda3std3__45__cpo5beginE
	.align		8
        /*0018*/ 	.dword	_ZN40_INTERNAL_d43d88a3_4_k_cu_4847943f_114764cuda3std3__45__cpo3endE
	.align		8
        /*0020*/ 	.dword	_ZN40_INTERNAL_d43d88a3_4_k_cu_4847943f_114764cuda3std3__45__cpo6cbeginE
	.align		8
        /*0028*/ 	.dword	_ZN40_INTERNAL_d43d88a3_4_k_cu_4847943f_114764cuda3std3__45__cpo4cendE
	.align		8
        /*0030*/ 	.dword	_ZN40_INTERNAL_d43d88a3_4_k_cu_4847943f_114764cuda3std3__442_GLOBAL__N__d43d88a3_4_k_cu_4847943f_114766ignoreE
	.align		8
        /*0038*/ 	.dword	_ZN40_INTERNAL_d43d88a3_4_k_cu_4847943f_114764cuda3std3__419piecewise_constructE
	.align		8
        /*0040*/ 	.dword	_ZN40_INTERNAL_d43d88a3_4_k_cu_4847943f_114764cuda3std3__48in_placeE
	.align		8
        /*0048*/ 	.dword	_ZN40_INTERNAL_d43d88a3_4_k_cu_4847943f_114764cuda3std6ranges3__45__cpo4swapE
	.align		8
        /*0050*/ 	.dword	_ZN40_INTERNAL_d43d88a3_4_k_cu_4847943f_114764cuda3std6ranges3__45__cpo9iter_moveE
	.align		8
        /*0058*/ 	.dword	_ZN40_INTERNAL_d43d88a3_4_k_cu_4847943f_114764cute7productE
	.align		8
        /*0060*/ 	.dword	_ZN40_INTERNAL_d43d88a3_4_k_cu_4847943f_114764cute1_E
	.align		8
        /*0068*/ 	.dword	$str$22
	.align		8
        /*0070*/ 	.dword	$str$23


//--------------------- .text._ZN7cutlass13device_kernelINS_4gemm6kernel13GemmUniversalIN4cute5tupleIJiiiiEEENS1_10collective13CollectiveMmaINS1_34MainloopSm90TmaGmmaWarpSpecializedILi8ENS5_IJNS4_1CILi2EEENSA_ILi1EEESC_EEENS1_35KernelTmaWarpSpecializedCooperativeEEENS5_IJNSA_ILi384EEENSA_ILi32EEESH_EEENS_10bfloat16_tENS5_IJlSC_lEEESJ_SK_NS4_8TiledMMAINS4_8MMA_AtomIJNS4_4SM904GMMA27MMA_64x32x16_F32BF16BF16_SSILNSO_5MajorE0ELSQ_0ELNSO_7ScaleInE1ELSR_1EEEEEENS4_6LayoutISD_NS5_IJSC_NSA_ILi0EEESV_EEEEENS5_IJNS4_10UnderscoreESY_SY_EEEEENS4_13SM90_TMA_LOADENS4_14ComposedLayoutINS4_7SwizzleILi2ELi4ELi3EEENS4_18smem_ptr_flag_bitsILi16EEENSU_INS5_IJNSA_ILi8EEESH_EEENS5_IJSH_SC_EEEEEEEvNS4_8identityENS4_23SM90_TMA_LOAD_MULTICASTES1B_vS1C_EENS_8epilogue10collective6detail29Sm90TmaWarpSpecializedAdapterINS1G_15DefaultEpilogueISJ_SK_SK_NS1F_6thread17LinearCombinationISJ_Li1EffLNS1K_9ScaleType4KindE0ELNS_15FloatRoundStyleE2ESJ_EENS1_15EpilogueDefaultEEEEEvvEEEEvNT_6ParamsE --------------------------
	.section	.text._ZN7cutlass13device_kernelINS_4gemm6kernel13GemmUniversalIN4cute5tupleIJiiiiEEENS1_10collective13CollectiveMmaINS1_34MainloopSm90TmaGmmaWarpSpecializedILi8ENS5_IJNS4_1CILi2EEENSA_ILi1EEESC_EEENS1_35KernelTmaWarpSpecializedCooperativeEEENS5_IJNSA_ILi384EEENSA_ILi32EEESH_EEENS_10bfloat16_tENS5_IJlSC_lEEESJ_SK_NS4_8TiledMMAINS4_8MMA_AtomIJNS4_4SM904GMMA27MMA_64x32x16_F32BF16BF16_SSILNSO_5MajorE0ELSQ_0ELNSO_7ScaleInE1ELSR_1EEEEEENS4_6LayoutISD_NS5_IJSC_NSA_ILi0EEESV_EEEEENS5_IJNS4_10UnderscoreESY_SY_EEEEENS4_13SM90_TMA_LOADENS4_14ComposedLayoutINS4_7SwizzleILi2ELi4ELi3EEENS4_18smem_ptr_flag_bitsILi16EEENSU_INS5_IJNSA_ILi8EEESH_EEENS5_IJSH_SC_EEEEEEEvNS4_8identityENS4_23SM90_TMA_LOAD_MULTICASTES1B_vS1C_EENS_8epilogue10collective6detail29Sm90TmaWarpSpecializedAdapterINS1G_15DefaultEpilogueISJ_SK_SK_NS1F_6thread17LinearCombinationISJ_Li1EffLNS1K_9ScaleType4KindE0ELNS_15FloatRoundStyleE2ESJ_EENS1_15EpilogueDefaultEEEEEvvEEEEvNT_6ParamsE,"ax",@progbits
	.align	128
.text._ZN7cutlass13device_kernelINS_4gemm6kernel13GemmUniversalIN4cute5tupleIJiiiiEEENS1_10collective13CollectiveMmaINS1_34MainloopSm90TmaGmmaWarpSpecializedILi8ENS5_IJNS4_1CILi2EEENSA_ILi1EEESC_EEENS1_35KernelTmaWarpSpecializedCooperativeEEENS5_IJNSA_ILi384EEENSA_ILi32EEESH_EEENS_10bfloat16_tENS5_IJlSC_lEEESJ_SK_NS4_8TiledMMAINS4_8MMA_AtomIJNS4_4SM904GMMA27MMA_64x32x16_F32BF16BF16_SSILNSO_5MajorE0ELSQ_0ELNSO_7ScaleInE1ELSR_1EEEEEENS4_6LayoutISD_NS5_IJSC_NSA_ILi0EEESV_EEEEENS5_IJNS4_10UnderscoreESY_SY_EEEEENS4_13SM90_TMA_LOADENS4_14ComposedLayoutINS4_7SwizzleILi2ELi4ELi3EEENS4_18smem_ptr_flag_bitsILi16EEENSU_INS5_IJNSA_ILi8EEESH_EEENS5_IJSH_SC_EEEEEEEvNS4_8identityENS4_23SM90_TMA_LOAD_MULTICASTES1B_vS1C_EENS_8epilogue10collective6detail29Sm90TmaWarpSpecializedAdapterINS1G_15DefaultEpilogueISJ_SK_SK_NS1F_6thread17LinearCombinationISJ_Li1EffLNS1K_9ScaleType4KindE0ELNS_15FloatRoundStyleE2ESJ_EENS1_15EpilogueDefaultEEEEEvvEEEEvNT_6ParamsE:
        .type           _ZN7cutlass13device_kernelINS_4gemm6kernel13GemmUniversalIN4cute5tupleIJiiiiEEENS1_10collective13CollectiveMmaINS1_34MainloopSm90TmaGmmaWarpSpecializedILi8ENS5_IJNS4_1CILi2EEENSA_ILi1EEESC_EEENS1_35KernelTmaWarpSpecializedCooperativeEEENS5_IJNSA_ILi384EEENSA_ILi32EEESH_EEENS_10bfloat16_tENS5_IJlSC_lEEESJ_SK_NS4_8TiledMMAINS4_8MMA_AtomIJNS4_4SM904GMMA27MMA_64x32x16_F32BF16BF16_SSILNSO_5MajorE0ELSQ_0ELNSO_7ScaleInE1ELSR_1EEEEEENS4_6LayoutISD_NS5_IJSC_NSA_ILi0EEESV_EEEEENS5_IJNS4_10UnderscoreESY_SY_EEEEENS4_13SM90_TMA_LOADENS4_14ComposedLayoutINS4_7SwizzleILi2ELi4ELi3EEENS4_18smem_ptr_flag_bitsILi16EEENSU_INS5_IJNSA_ILi8EEESH_EEENS5_IJSH_SC_EEEEEEEvNS4_8identityENS4_23SM90_TMA_LOAD_MULTICASTES1B_vS1C_EENS_8epilogue10collective6detail29Sm90TmaWarpSpecializedAdapterINS1G_15DefaultEpilogueISJ_SK_SK_NS1F_6thread17LinearCombinationISJ_Li1EffLNS1K_9ScaleType4KindE0ELNS_15FloatRoundStyleE2ESJ_EENS1_15EpilogueDefaultEEEEEvvEEEEvNT_6ParamsE,@function
        .size           _ZN7cutlass13device_kernelINS_4gemm6kernel13GemmUniversalIN4cute5tupleIJiiiiEEENS1_10collective13CollectiveMmaINS1_34MainloopSm90TmaGmmaWarpSpecializedILi8ENS5_IJNS4_1CILi2EEENSA_ILi1EEESC_EEENS1_35KernelTmaWarpSpecializedCooperativeEEENS5_IJNSA_ILi384EEENSA_ILi32EEESH_EEENS_10bfloat16_tENS5_IJlSC_lEEESJ_SK_NS4_8TiledMMAINS4_8MMA_AtomIJNS4_4SM904GMMA27MMA_64x32x16_F32BF16BF16_SSILNSO_5MajorE0ELSQ_0ELNSO_7ScaleInE1ELSR_1EEEEEENS4_6LayoutISD_NS5_IJSC_NSA_ILi0EEESV_EEEEENS5_IJNS4_10UnderscoreESY_SY_EEEEENS4_13SM90_TMA_LOADENS4_14ComposedLayoutINS4_7SwizzleILi2ELi4ELi3EEENS4_18smem_ptr_flag_bitsILi16EEENSU_INS5_IJNSA_ILi8EEESH_EEENS5_IJSH_SC_EEEEEEEvNS4_8identityENS4_23SM90_TMA_LOAD_MULTICASTES1B_vS1C_EENS_8epilogue10collective6detail29Sm90TmaWarpSpecializedAdapterINS1G_15DefaultEpilogueISJ_SK_SK_NS1F_6thread17LinearCombinationISJ_Li1EffLNS1K_9ScaleType4KindE0ELNS_15FloatRoundStyleE2ESJ_EENS1_15EpilogueDefaultEEEEEvvEEEEvNT_6ParamsE,(.L_x_158 - _ZN7cutlass13device_kernelINS_4gemm6kernel13GemmUniversalIN4cute5tupleIJiiiiEEENS1_10collective13CollectiveMmaINS1_34MainloopSm90TmaGmmaWarpSpecializedILi8ENS5_IJNS4_1CILi2EEENSA_ILi1EEESC_EEENS1_35KernelTmaWarpSpecializedCooperativeEEENS5_IJNSA_ILi384EEENSA_ILi32EEESH_EEENS_10bfloat16_tENS5_IJlSC_lEEESJ_SK_NS4_8TiledMMAINS4_8MMA_AtomIJNS4_4SM904GMMA27MMA_64x32x16_F32BF16BF16_SSILNSO_5MajorE0ELSQ_0ELNSO_7ScaleInE1ELSR_1EEEEEENS4_6LayoutISD_NS5_IJSC_NSA_ILi0EEESV_EEEEENS5_IJNS4_10UnderscoreESY_SY_EEEEENS4_13SM90_TMA_LOADENS4_14ComposedLayoutINS4_7SwizzleILi2ELi4ELi3EEENS4_18smem_ptr_flag_bitsILi16EEENSU_INS5_IJNSA_ILi8EEESH_EEENS5_IJSH_SC_EEEEEEEvNS4_8identityENS4_23SM90_TMA_LOAD_MULTICASTES1B_vS1C_EENS_8epilogue10collective6detail29Sm90TmaWarpSpecializedAdapterINS1G_15DefaultEpilogueISJ_SK_SK_NS1F_6thread17LinearCombinationISJ_Li1EffLNS1K_9ScaleType4KindE0ELNS_15FloatRoundStyleE2ESJ_EENS1_15EpilogueDefaultEEEEEvvEEEEvNT_6ParamsE)
        .other          _ZN7cutlass13device_kernelINS_4gemm6kernel13GemmUniversalIN4cute5tupleIJiiiiEEENS1_10collective13CollectiveMmaINS1_34MainloopSm90TmaGmmaWarpSpecializedILi8ENS5_IJNS4_1CILi2EEENSA_ILi1EEESC_EEENS1_35KernelTmaWarpSpecializedCooperativeEEENS5_IJNSA_ILi384EEENSA_ILi32EEESH_EEENS_10bfloat16_tENS5_IJlSC_lEEESJ_SK_NS4_8TiledMMAINS4_8MMA_AtomIJNS4_4SM904GMMA27MMA_64x32x16_F32BF16BF16_SSILNSO_5MajorE0ELSQ_0ELNSO_7ScaleInE1ELSR_1EEEEEENS4_6LayoutISD_NS5_IJSC_NSA_ILi0EEESV_EEEEENS5_IJNS4_10UnderscoreESY_SY_EEEEENS4_13SM90_TMA_LOADENS4_14ComposedLayoutINS4_7SwizzleILi2ELi4ELi3EEENS4_18smem_ptr_flag_bitsILi16EEENSU_INS5_IJNSA_ILi8EEESH_EEENS5_IJSH_SC_EEEEEEEvNS4_8identityENS4_23SM90_TMA_LOAD_MULTICASTES1B_vS1C_EENS_8epilogue10collective6detail29Sm90TmaWarpSpecializedAdapterINS1G_15DefaultEpilogueISJ_SK_SK_NS1F_6thread17LinearCombinationISJ_Li1EffLNS1K_9ScaleType4KindE0ELNS_15FloatRoundStyleE2ESJ_EENS1_15EpilogueDefaultEEEEEvvEEEEvNT_6ParamsE,@"STO_CUDA_ENTRY STV_DEFAULT"
_ZN7cutlass13device_kernelINS_4gemm6kernel13GemmUniversalIN4cute5tupleIJiiiiEEENS1_10collective13CollectiveMmaINS1_34MainloopSm90TmaGmmaWarpSpecializedILi8ENS5_IJNS4_1CILi2EEENSA_ILi1EEESC_EEENS1_35KernelTmaWarpSpecializedCooperativeEEENS5_IJNSA_ILi384EEENSA_ILi32EEESH_EEENS_10bfloat16_tENS5_IJlSC_lEEESJ_SK_NS4_8TiledMMAINS4_8MMA_AtomIJNS4_4SM904GMMA27MMA_64x32x16_F32BF16BF16_SSILNSO_5MajorE0ELSQ_0ELNSO_7ScaleInE1ELSR_1EEEEEENS4_6LayoutISD_NS5_IJSC_NSA_ILi0EEESV_EEEEENS5_IJNS4_10UnderscoreESY_SY_EEEEENS4_13SM90_TMA_LOADENS4_14ComposedLayoutINS4_7SwizzleILi2ELi4ELi3EEENS4_18smem_ptr_flag_bitsILi16EEENSU_INS5_IJNSA_ILi8EEESH_EEENS5_IJSH_SC_EEEEEEEvNS4_8identityENS4_23SM90_TMA_LOAD_MULTICASTES1B_vS1C_EENS_8epilogue10collective6detail29Sm90TmaWarpSpecializedAdapterINS1G_15DefaultEpilogueISJ_SK_SK_NS1F_6thread17LinearCombinationISJ_Li1EffLNS1K_9ScaleType4KindE0ELNS_15FloatRoundStyleE2ESJ_EENS1_15EpilogueDefaultEEEEEvvEEEEvNT_6ParamsE:
[----:B------:R-:W0:Y:S01]  /*0000*/  LDC R1, c[0x0][0x28] ;  /* 0x00000a00ff017b82 */ /* 0x000e220000000800 */
[----:B------:R-:W1:Y:S01]  /*0010*/  S2R R18, SR_TID.X ;  /* 0x0000000000127919 */ /* 0x000e620000002100 */
[----:B------:R-:W-:Y:S01]  /*0020*/  ELECT P0, URZ, PT ;  /* 0x00000000003f782f */ /* 0x000fe20003800000 */
[----:B------:R-:W-:Y:S01]  /*0030*/  BSSY B0, `(.L_x_0) ;  /* 0x000000f000007945 */ /* 0x000fe20003800000 */
[--C-:B-1----:R-:W-:Y:S02]  /*0040*/  SHF.R.U32.HI R0, RZ, 0x5, R18.reuse ;  /* 0x00000005ff007819 */ /* 0x102fe40000011612 */
[----:B------:R-:W-:-:S03]  /*0050*/  SHF.R.U32.HI R3, RZ, 0x7, R18 ;  /* 0x00000007ff037819 */ /* 0x000fc60000011612 */
[----:B------:R-:W1:Y:S04]  /*0060*/  SHFL.IDX PT, R2, R0, RZ, 0x1f ;  /* 0x00001fff00027589 */ /* 0x000e6800000e0000 */
[----:B------:R2:W3:Y:S01]  /*0070*/  SHFL.IDX PT, R5, R3, RZ, 0x1f ;  /* 0x00001fff03057589 */ /* 0x0004e200000e0000 */
[----:B-1----:R-:W-:-:S13]  /*0080*/  ISETP.NE.OR P0, PT, R2, RZ, !P0 ;  /* 0x000000ff0200720c */ /* 0x002fda0004705670 */
[----:B0-23--:R-:W-:Y:S05]  /*0090*/  @P0 BRA `(.L_x_1) ;  /* 0x0000000000200947 */ /* 0x00dfea0003800000 */
[----:B------:R-:W-:Y:S02]  /*00a0*/  ULDC.64 UR4, c[0x0][0x198] ;  /* 0x0000660000047ab9 */ /* 0x000fe40000000a00 */
[----:B------:R-:W-:Y:S02]  /*00b0*/  UIADD3 UR6, UP0, UR4, 0xf0, URZ ;  /* 0x000000f004067890 */ /* 0x000fe4000ff1e03f */
[----:B------:R-:W-:Y:S02]  /*00c0*/  UIADD3 UR4, UP1, UR4, 0x1f0, URZ ;  /* 0x000001f004047890 */ /* 0x000fe4000ff3e03f */
[----:B------:R-:W-:Y:S02]  /*00d0*/  UIADD3.X UR7, URZ, UR5, URZ, UP0, !UPT ;  /* 0x000000053f077290 */ /* 0x000fe400087fe43f */
[----:B------:R-:W-:-:S07]  /*00e0*/  UIADD3.X UR5, URZ, UR5, URZ, UP1, !UPT ;  /* 0x000000053f057290 */ /* 0x000fce0008ffe43f */
[----:B------:R0:W-:Y:S02]  /*00f0*/  UTMACCTL.PF [UR6] ;  /* 0x00000000060079b9 */ /* 0x0001e40008040000 */
[----:B------:R0:W-:Y:S02]  /*0100*/  UTMACCTL.PF [UR4] ;  /* 0x00000000040079b9 */ /* 0x0001e40008040000 */
[----:B0-----:R-:W-:Y:S01]  /*0110*/  NOP ;  /* 0x0000000000007918 */ /* 0x001fe20000000000 */
.L_x_1:
[----:B------:R-:W-:Y:S05]  /*0120*/  BSYNC B0 ;  /* 0x0000000000007941 */ /* 0x000fea0003800000 */
.L_x_0:
[----:B------:R-:W0:Y:S02]  /*0130*/  SHFL.IDX PT, R3, R0, RZ, 0x1f ;  /* 0x00001fff00037589 */ /* 0x000e2400000e0000 */
[----:B0-----:R-:W-:-:S13]  /*0140*/  ISETP.NE.AND P0, PT, R3, RZ, PT ;  /* 0x000000ff0300720c */ /* 0x001fda0003f05270 */
[----:B------:R-:W-:Y:S05]  /*0150*/  @P0 BRA `(.L_x_2) ;  /* 0x0000000000840947 */ /* 0x000fea0003800000 */
[----:B------:R-:W-:Y:S01]  /*0160*/  ELECT P0, URZ, PT ;  /* 0x00000000003f782f */ /* 0x000fe20003800000 */
[----:B------:R-:W-:-:S12]  /*0170*/  BSSY B0, `(.L_x_2) ;  /* 0x000001f000007945 */ /* 0x000fd80003800000 */
[----:B------:R-:W-:Y:S05]  /*0180*/  @!P0 BRA `(.L_x_3) ;  /* 0x0000000000748947 */ /* 0x000fea0003800000 */
[----:B------:R-:W0:Y:S01]  /*0190*/  S2UR UR8, SR_CgaCtaId ;  /* 0x00000000000879c3 */ /* 0x000e220000008800 */
[----:B------:R-:W-:Y:S01]  /*01a0*/  UMOV UR4, 0x400 ;  /* 0x0000040000047882 */ /* 0x000fe20000000000 */
[----:B------:R-:W-:Y:S01]  /*01b0*/  UMOV UR5, 0x1 ;  /* 0x0000000100057882 */ /* 0x000fe20000000000 */
[----:B------:R-:W-:Y:S02]  /*01c0*/  UMOV UR6, 0x4 ;  /* 0x0000000400067882 */ /* 0x000fe40000000000 */
[----:B------:R-:W-:-:S04]  /*01d0*/  UIADD3 UR6, -UR6, 0x100000, URZ ;  /* 0x0010000006067890 */ /* 0x000fc8000fffe13f */
[----:B------:R-:W-:Y:S02]  /*01e0*/  USHF.L.U32 UR7, UR6, 0xb, URZ ;  /* 0x0000000b06077899 */ /* 0x000fe4000800063f */
[----:B------:R-:W-:Y:S02]  /*01f0*/  USHF.L.U32 UR6, UR6, 0x1, URZ ;  /* 0x0000000106067899 */ /* 0x000fe4000800063f */
[----:B0-----:R-:W-:Y:S02]  /*0200*/  ULEA UR8, UR8, UR4, 0x18 ;  /* 0x0000000408087291 */ /* 0x001fe4000f8ec03f */
[----:B------:R-:W-:-:S04]  /*0210*/  UIADD3 UR4, -UR5, 0x100000, URZ ;  /* 0x0010000005047890 */ /* 0x000fc8000fffe13f */
[----:B------:R-:W-:Y:S02]  /*0220*/  USHF.L.U32 UR5, UR4, 0xb, URZ ;  /* 0x0000000b04057899 */ /* 0x000fe4000800063f */
[----:B------:R-:W-:Y:S01]  /*0230*/  USHF.L.U32 UR4, UR4, 0x1, URZ ;  /* 0x0000000104047899 */ /* 0x000fe2000800063f */
[----:B------:R-:W0:Y:S11]  /*0240*/  FENCE.VIEW.ASYNC.S ;  /* 0x00000000000073c6 */ /* 0x000e360000000000 */
[----:B0-----:R0:W1:Y:S01]  /*0250*/  SYNCS.EXCH.64 URZ, [UR8], UR4 ;  /* 0x00000004083f75b2 */ /* 0x0010620008000100 */
[----:B------:R0:W2:Y:S01]  /*0260*/  SYNCS.EXCH.64 URZ, [UR8+0x40], UR6 ;  /* 0x00004006083f75b2 */ /* 0x0000a20008000100 */
[----:B------:R0:W3:Y:S01]  /*0270*/  SYNCS.EXCH.64 URZ, [UR8+0x8], UR4 ;  /* 0x00000804083f75b2 */ /* 0x0000e20008000100 */
[----:B------:R0:W4:Y:S01]  /*0280*/  SYNCS.EXCH.64 URZ, [UR8+0x48], UR6 ;  /* 0x00004806083f75b2 */ /* 0x0001220008000100 */
[----:B------:R0:W0:Y:S01]  /*0290*/  SYNCS.EXCH.64 URZ, [UR8+0x10], UR4 ;  /* 0x00001004083f75b2 */ /* 0x0000220008000100 */
        /* <DEDUP_REMOVED lines=11> */
[----:B------:R-:W-:Y:S01]  /*0350*/  NOP ;  /* 0x0000000000007918 */ /* 0x000fe20000000000 */
.L_x_3:
[----:B0-----:R-:W-:Y:S05]  /*0360*/  BSYNC B0 ;  /* 0x0000000000007941 */ /* 0x001fea0003800000 */
.L_x_2:
[----:B------:R-:W-:Y:S01]  /*0370*/  SHF.R.S32.HI R7, RZ, 0x1f, R18 ;  /* 0x0000001fff077819 */ /* 0x000fe20000011412 */
[----:B------:R-:W0:Y:S01]  /*0380*/  SHFL.IDX PT, R0, R0, RZ, 0x1f ;  /* 0x00001fff00007589 */ /* 0x000e2200000e0000 */
[----:B------:R-:W5:Y:S01]  /*0390*/  S2UR UR8, SR_CTAID.X ;  /* 0x00000000000879c3 */ /* 0x000f620000002500 */
[----:B------:R-:W-:Y:S02]  /*03a0*/  ELECT P0, URZ, PT ;  /* 0x00000000003f782f */ /* 0x000fe40003800000 */
[----:B------:R-:W-:Y:S01]  /*03b0*/  LEA.HI R7, R7, R18, RZ, 0x7 ;  /* 0x0000001207077211 */ /* 0x000fe200078f38ff */
[----:B------:R-:W1:Y:S01]  /*03c0*/  S2R R4, SR_CTAID.Y ;  /* 0x0000000000047919 */ /* 0x000e620000002600 */
[----:B------:R-:W-:Y:S01]  /*03d0*/  SHF.R.S32.HI R8, RZ, 0x1f, R3 ;  /* 0x0000001fff087819 */ /* 0x000fe20000011403 */
[----:B------:R-:W-:Y:S01]  /*03e0*/  ULDC UR4, c[0x0][0x150] ;  /* 0x0000540000047ab9 */ /* 0x000fe20000000800 */
[----:B------:R-:W-:Y:S01]  /*03f0*/  LOP3.LUT R7, R7, 0xffffff80, RZ, 0xc0, !PT ;  /* 0xffffff8007077812 */ /* 0x000fe200078ec0ff */
[----:B------:R-:W-:Y:S01]  /*0400*/  NOP ;  /* 0x0000000000007918 */ /* 0x000fe20000000000 */
[----:B------:R-:W-:Y:S01]  /*0410*/  LEA.HI R8, R8, R3, RZ, 0x2 ;  /* 0x0000000308087211 */ /* 0x000fe200078f10ff */
[----:B------:R-:W2:Y:S01]  /*0420*/  LDC R10, c[0x0][0x144] ;  /* 0x00005100ff0a7b82 */ /* 0x000ea20000000800 */
[----:B------:R-:W-:Y:S01]  /*0430*/  NOP ;  /* 0x0000000000007918 */ /* 0x000fe20000000000 */
[----:B------:R-:W-:Y:S01]  /*0440*/  IMAD.IADD R6, R18, 0x1, -R7 ;  /* 0x0000000112067824 */ /* 0x000fe200078e0a07 */
[----:B------:R-:W-:Y:S01]  /*0450*/  LOP3.LUT R8, R8, 0x3ffffffc, RZ, 0xc0, !PT ;  /* 0x3ffffffc08087812 */ /* 0x000fe200078ec0ff */
[----:B------:R-:W-:Y:S01]  /*0460*/  IMAD.MOV.U32 R23, RZ, RZ, 0x1 ;  /* 0x00000001ff177424 */ /* 0x000fe200078e00ff */
[----:B------:R-:W-:-:S02]  /*0470*/  ISETP.NE.AND P3, PT, R5, RZ, PT ;  /* 0x000000ff0500720c */ /* 0x000fc40003f65270 */
[----:B------:R-:W-:Y:S01]  /*0480*/  SHF.R.S32.HI R7, RZ, 0x1f, R6 ;  /* 0x0000001fff077819 */ /* 0x000fe20000011406 */
[----:B------:R-:W-:Y:S01]  /*0490*/  IMAD.IADD R8, R3, 0x1, -R8 ;  /* 0x0000000103087824 */ /* 0x000fe200078e0a08 */
[----:B------:R-:W3:Y:S02]  /*04a0*/  LDC R13, c[0x0][0x140] ;  /* 0x00005000ff0d7b82 */ /* 0x000ee40000000800 */
[----:B------:R-:W-:Y:S02]  /*04b0*/  LEA.HI R7, R7, R6, RZ, 0x3 ;  /* 0x0000000607077211 */ /* 0x000fe400078f18ff */
[----:B0-----:R-:W-:Y:S02]  /*04c0*/  ISETP.NE.OR P0, PT, R0, RZ, !P0 ;  /* 0x000000ff0000720c */ /* 0x001fe40004705670 */
[--C-:B------:R-:W-:Y:S02]  /*04d0*/  SHF.R.S32.HI R0, RZ, 0x3, R7.reuse ;  /* 0x00000003ff007819 */ /* 0x100fe40000011407 */
[----:B------:R-:W-:-:S02]  /*04e0*/  SHF.R.S32.HI R7, RZ, 0x1f, R7 ;  /* 0x0000001fff077819 */ /* 0x000fc40000011407 */
[----:B-----5:R-:W-:Y:S02]  /*04f0*/  I2FP.F32.U32 R9, UR8 ;  /* 0x0000000800097c45 */ /* 0x020fe40008201000 */
[----:B------:R-:W-:-:S03]  /*0500*/  LEA.HI R7, R7, R0, RZ, 0x2 ;  /* 0x0000000007077211 */ /* 0x000fc600078f10ff */
[----:B------:R-:W-:Y:S01]  /*0510*/  FMUL R9, R9, UR4 ;  /* 0x0000000409097c20 */ /* 0x000fe20008400000 */
[----:B------:R-:W-:Y:S01]  /*0520*/  LOP3.LUT R7, R7, 0xfffffffc, RZ, 0xc0, !PT ;  /* 0xfffffffc07077812 */ /* 0x000fe200078ec0ff */
[----:B------:R-:W-:Y:S01]  /*0530*/  VOTEU.ALL UP0, P0 ;  /* 0x00000000003f7886 */ /* 0x000fe20000000000 */
[----:B-1----:R-:W-:Y:S01]  /*0540*/  I2FP.F32.U32 R3, R4 ;  /* 0x0000000400037245 */ /* 0x002fe20000201000 */
[----:B------:R-:W-:Y:S01]  /*0550*/  ULDC UR4, c[0x0][0x154] ;  /* 0x0000550000047ab9 */ /* 0x000fe20000000800 */
[----:B------:R-:W-:Y:S01]  /*0560*/  VOTEU.ALL UP1, P0 ;  /* 0x00000000003f7886 */ /* 0x000fe20000020000 */
[----:B------:R-:W0:Y:S01]  /*0570*/  F2I.U32.TRUNC.NTZ R9, R9 ;  /* 0x0000000900097305 */ /* 0x000e22000020f000 */
[----:B------:R-:W-:Y:S01]  /*0580*/  IMAD.IADD R7, R0, 0x1, -R7 ;  /* 0x0000000100077824 */ /* 0x000fe200078e0a07 */
[----:B------:R-:W1:Y:S01]  /*0590*/  @!UP0 S2UR UR7, SR_CgaCtaId ;  /* 0x00000000000789c3 */ /* 0x000e620000008800 */
[----:B------:R-:W-:Y:S01]  /*05a0*/  FMUL R12, R3, UR4 ;  /* 0x00000004030c7c20 */ /* 0x000fe20008400000 */
[----:B------:R-:W-:Y:S01]  /*05b0*/  UMOV UR4, 0x20 ;  /* 0x0000002000047882 */ /* 0x000fe20000000000 */
[----:B------:R-:W-:Y:S01]  /*05c0*/  IMAD R8, R8, 0x4, R7 ;  /* 0x0000000408087824 */ /* 0x000fe200078e0207 */
[----:B------:R-:W-:Y:S01]  /*05d0*/  @!UP0 UMOV UR6, 0x400 ;  /* 0x0000040000068882 */ /* 0x000fe20000000000 */
[----:B------:R-:W-:-:S04]  /*05e0*/  @!UP0 UIADD3 UR4, -UR4, 0x100000, URZ ;  /* 0x0010000004048890 */ /* 0x000fc8000fffe13f */
[----:B------:R-:W-:Y:S02]  /*05f0*/  @!UP0 USHF.L.U32 UR5, UR4, 0xb, URZ ;  /* 0x0000000b04058899 */ /* 0x000fe4000800063f */
[----:B------:R-:W-:Y:S01]  /*0600*/  @!UP0 USHF.L.U32 UR4, UR4, 0x1, URZ ;  /* 0x0000000104048899 */ /* 0x000fe2000800063f */
[----:B---3--:R-:W-:Y:S01]  /*0610*/  ISETP.EQ.U32.AND P2, PT, R13, 0x1, PT ;  /* 0x000000010d00780c */ /* 0x008fe20003f42070 */
[----:B------:R-:W3:Y:S01]  /*0620*/  F2I.U32.TRUNC.NTZ R12, R12 ;  /* 0x0000000c000c7305 */ /* 0x000ee2000020f000 */
[----:B------:R-:W-:Y:S01]  /*0630*/  LEA.HI R0, R8, R8, RZ, 0x1 ;  /* 0x0000000808007211 */ /* 0x000fe200078f08ff */
[----:B------:R-:W5:Y:S03]  /*0640*/  LDC R7, c[0x0][0x148] ;  /* 0x00005200ff077b82 */ /* 0x000f660000000800 */
[----:B------:R-:W-:Y:S01]  /*0650*/  LOP3.LUT R11, R0, 0xfffffffe, RZ, 0xc0, !PT ;  /* 0xfffffffe000b7812 */ /* 0x000fe200078ec0ff */
[----:B0-----:R-:W-:Y:S01]  /*0660*/  IMAD.MOV R15, RZ, RZ, -R9 ;  /* 0x000000ffff0f7224 */ /* 0x001fe200078e0a09 */
[----:B------:R-:W-:-:S03]  /*0670*/  SHF.R.S32.HI R9, RZ, 0x1f, R2 ;  /* 0x0000001fff097819 */ /* 0x000fc60000011402 */
[----:B--2---:R-:W-:Y:S01]  /*0680*/  IMAD R3, R10, R15, UR8 ;  /* 0x000000080a037e24 */ /* 0x004fe2000f8e020f */
[----:B------:R-:W-:Y:S01]  /*0690*/  LEA.HI R9, R9, R2, RZ, 0x2 ;  /* 0x0000000209097211 */ /* 0x000fe200078f10ff */
[C---:B------:R-:W-:Y:S02]  /*06a0*/  IMAD.IADD R0, R8.reuse, 0x1, -R11 ;  /* 0x0000000108007824 */ /* 0x040fe400078e0a0b */
[----:B------:R-:W-:Y:S01]  /*06b0*/  IMAD.SHL.U32 R11, R8, 0x4, RZ ;  /* 0x00000004080b7824 */ /* 0x000fe200078e00ff */
[----:B------:R-:W-:Y:S01]  /*06c0*/  LOP3.LUT R9, R9, 0xfffffffc, RZ, 0xc0, !PT ;  /* 0xfffffffc09097812 */ /* 0x000fe200078ec0ff */
[----:B---3--:R-:W-:Y:S01]  /*06d0*/  IMAD.MOV R24, RZ, RZ, -R12 ;  /* 0x000000ffff187224 */ /* 0x008fe200078e0a0c */
[----:B------:R-:W-:Y:S01]  /*06e0*/  ISETP.NE.AND P4, PT, R0, R3, PT ;  /* 0x000000030000720c */ /* 0x000fe20003f85270 */
[----:B-1----:R-:W-:Y:S01]  /*06f0*/  @!UP0 ULEA UR6, UR7, UR6, 0x18 ;  /* 0x0000000607068291 */ /* 0x002fe2000f8ec03f */
[----:B------:R-:W-:Y:S01]  /*0700*/  LOP3.LUT R22, R8, 0xc, R11, 0x78, !PT ;  /* 0x0000000c08167812 */ /* 0x000fe200078e780b */
[----:B------:R-:W-:Y:S01]  /*0710*/  IMAD.IADD R0, R2, 0x1, -R9 ;  /* 0x0000000102007824 */ /* 0x000fe200078e0a09 */
[----:B------:R-:W-:Y:S01]  /*0720*/  VOTEU.ALL UP0, P0 ;  /* 0x00000000003f7886 */ /* 0x000fe20000000000 */
[----:B------:R-:W-:Y:S01]  /*0730*/  LOP3.LUT P0, RZ, R6, 0x7, RZ, 0xc0, !PT ;  /* 0x0000000706ff7812 */ /* 0x000fe2000780c0ff */
[----:B------:R-:W-:-:S02]  /*0740*/  VIADD R6, R5, 0xffffffff ;  /* 0xffffffff05067836 */ /* 0x000fc40000000000 */
[----:B------:R-:W-:Y:S01]  /*0750*/  ISETP.NE.AND P1, PT, R0, 0x3, PT ;  /* 0x000000030000780c */ /* 0x000fe20003f25270 */
[----:B-----5:R-:W-:Y:S01]  /*0760*/  IMAD R9, R7, R24, R4 ;  /* 0x0000001807097224 */ /* 0x020fe200078e0204 */
[----:B------:R-:W-:Y:S02]  /*0770*/  ISETP.LT.U32.AND P0, PT, R22, 0x2, !P0 ;  /* 0x000000021600780c */ /* 0x000fe40004701070 */
[----:B------:R-:W-:Y:S01]  /*0780*/  ISETP.EQ.OR P1, PT, R0, RZ, !P1 ;  /* 0x000000ff0000720c */ /* 0x000fe20004f22670 */
[----:B------:R-:W0:Y:S02]  /*0790*/  FENCE.VIEW.ASYNC.S ;  /* 0x00000000000073c6 */ /* 0x000e240000000000 */
[----:B0-----:R0:W1:Y:S01]  /*07a0*/  @!UP0 SYNCS.EXCH.64 URZ, [UR6+0x90], UR4 ;  /* 0x00009004063f85b2 */ /* 0x0010620008000100 */
[----:B------:R-:W-:Y:S02]  /*07b0*/  @P4 LEA.HI R2, R22, R22, RZ, 0x1 ;  /* 0x0000001616024211 */ /* 0x000fe400078f08ff */
[----:B------:R-:W-:-:S02]  /*07c0*/  ISETP.EQ.AND P1, PT, R5, RZ, P1 ;  /* 0x000000ff0500720c */ /* 0x000fc40000f22270 */
[----:B------:R-:W-:Y:S02]  /*07d0*/  @P4 SHF.R.S32.HI R2, RZ, 0x1, R2 ;  /* 0x00000001ff024819 */ /* 0x000fe40000011402 */
[----:B------:R-:W-:Y:S02]  /*07e0*/  ISETP.GE.U32.AND P6, PT, R6, 0x2, PT ;  /* 0x000000020600780c */ /* 0x000fe40003fc6070 */
[----:B------:R-:W-:Y:S02]  /*07f0*/  @P4 ISETP.NE.AND P5, PT, R2, R9, PT ;  /* 0x000000090200420c */ /* 0x000fe40003fa5270 */
[----:B------:R-:W-:Y:S02]  /*0800*/  SEL R2, RZ, 0x1, !P0 ;  /* 0x00000001ff027807 */ /* 0x000fe40004000000 */
[----:B------:R-:W-:Y:S02]  /*0810*/  @P4 SEL R23, RZ, 0x1, P5 ;  /* 0x00000001ff174807 */ /* 0x000fe40002800000 */
[----:B------:R-:W-:Y:S01]  /*0820*/  SEL R19, RZ, 0x1, !P1 ;  /* 0x00000001ff137807 */ /* 0x000fe20004800000 */
[----:B------:R0:W2:Y:S01]  /*0830*/  @!UP1 SYNCS.EXCH.64 URZ, [UR6+0x98], UR4 ;  /* 0x00009804063f95b2 */ /* 0x0000a20008000100 */
[----:B------:R-:W-:Y:S01]  /*0840*/  LOP3.LUT R23, R23, R2, RZ, 0xc0, !PT ;  /* 0x0000000217177212 */ /* 0x000fe200078ec0ff */
[----:B------:R-:W-:Y:S01]  /*0850*/  NOP ;  /* 0x0000000000007918 */ /* 0x000fe20000000000 */
[----:B------:R-:W-:Y:S01]  /*0860*/  SEL R19, R19, 0x2, P6 ;  /* 0x0000000213137807 */ /* 0x000fe20003000000 */
[----:B------:R-:W-:Y:S06]  /*0870*/  @!P2 BRA `(.L_x_4) ;  /* 0x000000000008a947 */ /* 0x000fec0003800000 */
[----:B-12-4-:R-:W-:Y:S01]  /*0880*/  UCGABAR_ARV ;  /* 0x00000000000079c7 */ /* 0x016fe20008000000 */
[----:B------:R-:W-:Y:S05]  /*0890*/  BRA `(.L_x_5) ;  /* 0x0000000000047947 */ /* 0x000fea0003800000 */
.L_x_4:
[----:B-12-4-:R-:W-:Y:S01]  /*08a0*/  NOP ;  /* 0x0000000000007918 */ /* 0x016fe20000000000 */
.L_x_5:
[----:B------:R-:W1:Y:S01]  /*08b0*/  LDC R2, c[0x0][0x65c] ;  /* 0x00019700ff027b82 */ /* 0x000e620000000800 */
[----:B------:R-:W-:Y:S02]  /*08c0*/  IMAD.U32 R8, RZ, RZ, UR8 ;  /* 0x00000008ff087e24 */ /* 0x000fe4000f8e00ff */
[----:B------:R-:W-:Y:S01]  /*08d0*/  IMAD.MOV.U32 R9, RZ, RZ, RZ ;  /* 0x000000ffff097224 */ /* 0x000fe200078e00ff */
[----:B-1----:R-:W-:-:S04]  /*08e0*/  ISETP.NE.AND P1, PT, R2, 0x1, PT ;  /* 0x000000010200780c */ /* 0x002fc80003f25270 */
[----:B------:R-:W-:-:S09]  /*08f0*/  P2R R5, PR, RZ, 0x2 ;  /* 0x00000002ff057803 */ /* 0x000fd20000000000 */
[----:B------:R-:W1:Y:S01]  /*0900*/  @P1 LDC R17, c[0x0][0x10] ;  /* 0x00000400ff111b82 */ /* 0x000e620000000800 */
[----:B------:R-:W-:Y:S02]  /*0910*/  @P1 IMAD.MOV.U32 R5, RZ, RZ, RZ ;  /* 0x000000ffff051224 */ /* 0x000fe400078e00ff */
[----:B------:R-:W-:-:S05]  /*0920*/  @P1 IMAD.MOV.U32 R13, RZ, RZ, RZ ;  /* 0x000000ffff0d1224 */ /* 0x000fca00078e00ff */
[----:B------:R-:W2:Y:S01]  /*0930*/  @!P1 LDC R11, c[0x0][0xc] ;  /* 0x00000300ff0b9b82 */ /* 0x000ea20000000800 */
[----:B-1----:R-:W-:-:S04]  /*0940*/  @P1 IMAD.WIDE.U32 R16, R17, UR8, R4 ;  /* 0x0000000811101c25 */ /* 0x002fc8000f8e0004 */
[----:B------:R-:W-:Y:S02]  /*0950*/  @P1 IMAD.IADD R17, R17, 0x1, R13 ;  /* 0x0000000111111824 */ /* 0x000fe400078e020d */
[----:B--2---:R-:W-:-:S04]  /*0960*/  @!P1 IMAD.WIDE.U32 R8, R4, R11, R8 ;  /* 0x0000000b04089225 */ /* 0x004fc800078e0008 */
[----:B------:R-:W-:Y:S02]  /*0970*/  @!P1 IMAD.MOV.U32 R16, RZ, RZ, R8 ;  /* 0x000000ffff109224 */ /* 0x000fe400078e0008 */
[----:B------:R-:W-:Y:S01]  /*0980*/  @!P1 IMAD.MOV.U32 R17, RZ, RZ, R9 ;  /* 0x000000ffff119224 */ /* 0x000fe200078e0009 */
[----:B------:R-:W-:Y:S06]  /*0990*/  @!P2 BRA `(.L_x_6) ;  /* 0x00000000000ca947 */ /* 0x000fec0003800000 */
[----:B------:R-:W-:Y:S01]  /*09a0*/  UCGABAR_WAIT ;  /* 0x0000000000007dc7 */ /* 0x000fe20008000000 */
[----:B------:R-:W-:Y:S01]  /*09b0*/  CCTL.IVALL ;  /* 0x00000000ff00798f */ /* 0x000fe20002000000 */
[----:B------:R-:W-:Y:S05]  /*09c0*/  BRA `(.L_x_7) ;  /* 0x0000000000047947 */ /* 0x000fea0003800000 */
.L_x_6:
[----:B------:R-:W-:Y:S06]  /*09d0*/  BAR.SYNC.DEFER_BLOCKING 0x0 ;  /* 0x0000000000007b1d */ /* 0x000fec0000010000 */
.L_x_7:
[----:B------:R-:W-:Y:S05]  /*09e0*/  @!P3 BRA `(.L_x_8) ;  /* 0x00000058003cb947 */ /* 0x000fea0003800000 */
[----:B------:R-:W-:-:S13]  /*09f0*/  ISETP.GT.U32.AND P0, PT, R6, 0x1, PT ;  /* 0x000000010600780c */ /* 0x000fda0003f04070 */
[----:B0-----:R-:W-:Y:S05]  /*0a00*/  @P0 EXIT ;  /* 0x000000000000094d */ /* 0x001fea0003800000 */
[----:B------:R-:W-:Y:S01]  /*0a10*/  ULDC.64 UR4, c[0x0][0x650] ;  /* 0x0001940000047ab9 */ /* 0x000fe20000000a00 */
[----:B------:R-:W-:Y:S01]  /*0a20*/  PRMT R0, RZ, 0x7610, R0 ;  /* 0x00007610ff007816 */ /* 0x000fe20000000000 */
[----:B------:R-:W-:Y:S01]  /*0a30*/  IMAD.MOV.U32 R74, RZ, RZ, -0x1 ;  /* 0xffffffffff4a7424 */ /* 0x000fe200078e00ff */
[----:B------:R-:W-:Y:S01]  /*0a40*/  ISETP.GE.U32.AND P0, PT, R16, UR4, PT ;  /* 0x0000000410007c0c */ /* 0x000fe2000bf06070 */
[----:B------:R-:W-:Y:S02]  /*0a50*/  IMAD.MOV.U32 R76, RZ, RZ, -0x1 ;  /* 0xffffffffff4c7424 */ /* 0x000fe400078e00ff */
[----:B------:R-:W-:Y:S01]  /*0a60*/  IMAD.MOV.U32 R75, RZ, RZ, -0x1 ;  /* 0xffffffffff4b7424 */ /* 0x000fe200078e00ff */
[----:B------:R-:W-:-:S13]  /*0a70*/  ISETP.GE.U32.AND.EX P0, PT, R17, UR5, PT, P0 ;  /* 0x0000000511007c0c */ /* 0x000fda000bf06100 */
[----:B------:R-:W-:Y:S05]  /*0a80*/  @P0 BRA `(.L_x_9) ;  /* 0x0000000400280947 */ /* 0x000fea0003800000 */
[----:B------:R-:W0:Y:S01]  /*0a90*/  LDC.64 R20, c[0x0][0x628] ;  /* 0x00018a00ff147b82 */ /* 0x000e220000000a00 */
[----:B------:R-:W-:Y:S02]  /*0aa0*/  IMAD.MOV.U32 R8, RZ, RZ, R16 ;  /* 0x000000ffff087224 */ /* 0x000fe400078e0010 */
[----:B------:R-:W-:-:S05]  /*0ab0*/  IMAD.MOV.U32 R9, RZ, RZ, R17 ;  /* 0x000000ffff097224 */ /* 0x000fca00078e0011 */
[----:B------:R-:W1:Y:S08]  /*0ac0*/  LDC R0, c[0x0][0x630] ;  /* 0x00018c00ff007b82 */ /* 0x000e700000000800 */
[----:B------:R-:W2:Y:S01]  /*0ad0*/  LDC.64 R26, c[0x0][0x620] ;  /* 0x00018800ff1a7b82 */ /* 0x000ea20000000a00 */
[----:B0-----:R-:W-:-:S04]  /*0ae0*/  ISETP.NE.U32.AND P0, PT, R20, RZ, PT ;  /* 0x000000ff1400720c */ /* 0x001fc80003f05070 */
[----:B------:R-:W-:-:S13]  /*0af0*/  ISETP.NE.AND.EX P0, PT, R21, RZ, PT, P0 ;  /* 0x000000ff1500720c */ /* 0x000fda0003f05300 */
[----:B-12---:R-:W-:Y:S05]  /*0b00*/  @!P0 BRA `(.L_x_10) ;  /* 0x0000000000288947 */ /* 0x006fea0003800000 */
[----:B------:R-:W0:Y:S02]  /*0b10*/  LDC R13, c[0x0][0x634] ;  /* 0x00018d00ff0d7b82 */ /* 0x000e240000000800 */
[----:B0-----:R-:W-:-:S05]  /*0b20*/  IADD3 R13, P0, R16, R13, RZ ;  /* 0x0000000d100d7210 */ /* 0x001fca0007f1e0ff */
[----:B------:R-:W-:-:S04]  /*0b30*/  IMAD.X R15, RZ, RZ, R17, P0 ;  /* 0x000000ffff0f7224 */ /* 0x000fc800000e0611 */
[----:B------:R-:W-:-:S04]  /*0b40*/  IMAD.WIDE.U32 R8, R15, R20, RZ ;  /* 0x000000140f087225 */ /* 0x000fc800078e00ff */
[----:B------:R-:W-:-:S04]  /*0b50*/  IMAD.WIDE.U32 R10, P0, R13, R21, R8 ;  /* 0x000000150d0a7225 */ /* 0x000fc80007800008 */
[----:B------:R-:W-:-:S04]  /*0b60*/  IMAD.WIDE.U32 R8, R13, R20, RZ ;  /* 0x000000140d087225 */ /* 0x000fc800078e00ff */
[----:B------:R-:W-:Y:S01]  /*0b70*/  IMAD.X R13, RZ, RZ, RZ, P0 ;  /* 0x000000ffff0d7224 */ /* 0x000fe200000e06ff */
[----:B------:R-:W-:Y:S01]  /*0b80*/  IADD3 RZ, P0, R9, R10, RZ ;  /* 0x0000000a09ff7210 */ /* 0x000fe20007f1e0ff */
[----:B------:R-:W-:-:S04]  /*0b90*/  IMAD.MOV.U32 R12, RZ, RZ, R11 ;  /* 0x000000ffff0c7224 */ /* 0x000fc800078e000b */
[----:B------:R-:W-:-:S08]  /*0ba0*/  IMAD.WIDE.U32.X R8, R15, R21, R12, P0 ;  /* 0x000000150f087225 */ /* 0x000fd000000e040c */
.L_x_10:
[----:B------:R-:W0:Y:S01]  /*0bb0*/  LDC.64 R20, c[0x0][0x640] ;  /* 0x00019000ff147b82 */ /* 0x000e220000000a00 */
[--C-:B------:R-:W-:Y:S01]  /*0bc0*/  SHF.R.U64 R75, R8, R0, R9.reuse ;  /* 0x00000000084b7219 */ /* 0x100fe20000001209 */
[----:B------:R-:W-:Y:S01]  /*0bd0*/  IMAD R28, R7, R24, R4 ;  /* 0x00000018071c7224 */ /* 0x000fe200078e0204 */
[----:B------:R-:W-:Y:S01]  /*0be0*/  SHF.R.U32.HI R0, RZ, R0, R9 ;  /* 0x00000000ff007219 */ /* 0x000fe20000011609 */
[----:B------:R-:W-:Y:S01]  /*0bf0*/  IMAD.MOV.U32 R25, RZ, RZ, 0x1 ;  /* 0x00000001ff197424 */ /* 0x000fe200078e00ff */
[----:B------:R-:W-:-:S03]  /*0c00*/  IADD3 R5, P0, RZ, -R75, RZ ;  /* 0x8000004bff057210 */ /* 0x000fc60007f1e0ff */
[----:B------:R-:W1:Y:S02]  /*0c10*/  LDC R6, c[0x0][0x618] ;  /* 0x00018600ff067b82 */ /* 0x000e640000000800 */
[----:B------:R-:W-:-:S04]  /*0c20*/  IMAD.X R9, RZ, RZ, ~R0, P0 ;  /* 0x000000ffff097224 */ /* 0x000fc800000e0e00 */
[-C--:B------:R-:W-:Y:S02]  /*0c30*/  IMAD R0, R9, R26.reuse, RZ ;  /* 0x0000001a09007224 */ /* 0x080fe400078e02ff */
[----:B------:R-:W2:Y:S01]  /*0c40*/  LDC R11, c[0x0][0x608] ;  /* 0x00018200ff0b7b82 */ /* 0x000ea20000000800 */
[----:B------:R-:W-:-:S04]  /*0c50*/  IMAD.WIDE.U32 R8, R5, R26, R16 ;  /* 0x0000001a05087225 */ /* 0x000fc800078e0010 */
[----:B------:R-:W-:-:S03]  /*0c60*/  IMAD R5, R5, R27, R0 ;  /* 0x0000001b05057224 */ /* 0x000fc600078e0200 */
[----:B------:R-:W3:Y:S01]  /*0c70*/  LDC R12, c[0x0][0x658] ;  /* 0x00019600ff0c7b82 */ /* 0x000ee20000000800 */
[----:B0-----:R-:W-:Y:S01]  /*0c80*/  ISETP.NE.U32.AND P0, PT, R20, RZ, PT ;  /* 0x000000ff1400720c */ /* 0x001fe20003f05070 */
[----:B------:R-:W-:Y:S02]  /*0c90*/  IMAD.IADD R5, R9, 0x1, R5 ;  /* 0x0000000109057824 */ /* 0x000fe400078e0205 */
[----:B------:R-:W-:Y:S01]  /*0ca0*/  IMAD.MOV.U32 R9, RZ, RZ, -0x1 ;  /* 0xffffffffff097424 */ /* 0x000fe200078e00ff */
[----:B------:R-:W-:-:S03]  /*0cb0*/  ISETP.NE.AND.EX P0, PT, R21, RZ, PT, P0 ;  /* 0x000000ff1500720c */ /* 0x000fc60003f05300 */
[----:B------:R-:W0:Y:S01]  /*0cc0*/  LDC R15, c[0x0][0x600] ;  /* 0x00018000ff0f7b82 */ /* 0x000e220000000800 */
[-CC-:B-1----:R-:W-:Y:S02]  /*0cd0*/  SHF.R.U64 R13, R8, R6.reuse, R5.reuse ;  /* 0x00000006080d7219 */ /* 0x182fe40000001205 */
[----:B------:R-:W-:-:S05]  /*0ce0*/  SHF.R.U32.HI R0, RZ, R6, R5 ;  /* 0x00000006ff007219 */ /* 0x000fca0000011605 */
[----:B------:R-:W1:Y:S01]  /*0cf0*/  LDC R14, c[0x0][0x648] ;  /* 0x00019200ff0e7b82 */ /* 0x000e620000000800 */
[-CC-:B--2---:R-:W-:Y:S02]  /*0d00*/  SHF.R.U64 R29, R13, R11.reuse, R0.reuse ;  /* 0x0000000b0d1d7219 */ /* 0x184fe40000001200 */
[----:B------:R-:W-:-:S05]  /*0d10*/  SHF.R.U32.HI R5, RZ, R11, R0 ;  /* 0x0000000bff057219 */ /* 0x000fca0000011600 */
[----:B------:R-:W2:Y:S01]  /*0d20*/  LDC R26, c[0x0][0x638] ;  /* 0x00018e00ff1a7b82 */ /* 0x000ea20000000800 */
[-CC-:B---3--:R-:W-:Y:S02]  /*0d30*/  SHF.R.U64 R24, R29, R12.reuse, R5.reuse ;  /* 0x0000000c1d187219 */ /* 0x188fe40000001205 */
[-C--:B------:R-:W-:Y:S02]  /*0d40*/  SHF.L.U32 R0, R9, R12.reuse, RZ ;  /* 0x0000000c09007219 */ /* 0x080fe400000006ff */
[----:B------:R-:W-:Y:S01]  /*0d50*/  SHF.R.U32.HI R5, RZ, R12, R5 ;  /* 0x0000000cff057219 */ /* 0x000fe20000011605 */
[----:B------:R-:W-:Y:S01]  /*0d60*/  IMAD.MOV.U32 R4, RZ, RZ, R24 ;  /* 0x000000ffff047224 */ /* 0x000fe200078e0018 */
[----:B------:R-:W-:Y:S01]  /*0d70*/  LOP3.LUT R10, RZ, R0, RZ, 0x33, !PT ;  /* 0x00000000ff0a7212 */ /* 0x000fe200078e33ff */
[----:B------:R-:W3:Y:S01]  /*0d80*/  LDC R27, c[0x0][0x610] ;  /* 0x00018400ff1b7b82 */ /* 0x000ee20000000800 */
[----:B------:R-:W-:Y:S05]  /*0d90*/  @!P0 BRA `(.L_x_11) ;  /* 0x0000000000288947 */ /* 0x000fea0003800000 */
[----:B------:R-:W4:Y:S02]  /*0da0*/  LDC R9, c[0x0][0x64c] ;  /* 0x00019300ff097b82 */ /* 0x000f240000000800 */
[----:B----4-:R-:W-:-:S05]  /*0db0*/  IADD3 R9, P0, R24, R9, RZ ;  /* 0x0000000918097210 */ /* 0x010fca0007f1e0ff */
        /* <DEDUP_REMOVED lines=8> */
.L_x_11:
[----:B-1----:R-:W-:Y:S01]  /*0e40*/  SHF.R.U64 R4, R4, R14, R5 ;  /* 0x0000000e04047219 */ /* 0x002fe20000001205 */
[----:B0-----:R-:W-:Y:S01]  /*0e50*/  VIADD R6, R15, 0xffffffff ;  /* 0xffffffff0f067836 */ /* 0x001fe20000000000 */
[----:B------:R-:W-:Y:S02]  /*0e60*/  SHF.L.U32 R0, R25, R12, RZ ;  /* 0x0000000c19007219 */ /* 0x000fe400000006ff */
[----:B------:R-:W-:Y:S01]  /*0e70*/  LOP3.LUT R5, R29, R10, RZ, 0xc0, !PT ;  /* 0x0000000a1d057212 */ /* 0x000fe200078ec0ff */
[----:B------:R-:W-:Y:S01]  /*0e80*/  IMAD.MOV R7, RZ, RZ, -R4 ;  /* 0x000000ffff077224 */ /* 0x000fe200078e0a04 */
[----:B------:R-:W-:Y:S02]  /*0e90*/  SEL R3, R3, R28, !P1 ;  /* 0x0000001c03037207 */ /* 0x000fe40004800000 */
[----:B------:R-:W-:Y:S01]  /*0ea0*/  LOP3.LUT R6, R13, R6, RZ, 0xc0, !PT ;  /* 0x000000060d067212 */ /* 0x000fe200078ec0ff */
[----:B------:R-:W-:Y:S02]  /*0eb0*/  IMAD R4, R0, R4, R5 ;  /* 0x0000000400047224 */ /* 0x000fe400078e0205 */
[----:B--2---:R-:W-:-:S02]  /*0ec0*/  IMAD R0, R7, R26, R24 ;  /* 0x0000001a07007224 */ /* 0x004fc400078e0218 */
[----:B---3--:R-:W-:Y:S02]  /*0ed0*/  IMAD R3, R4, R27, R3 ;  /* 0x0000001b04037224 */ /* 0x008fe400078e0203 */
[----:B------:R-:W-:Y:S02]  /*0ee0*/  IMAD R74, R0, R15, R6 ;  /* 0x0000000f004a7224 */ /* 0x000fe400078e0206 */
[----:B------:R-:W-:-:S03]  /*0ef0*/  IMAD.MOV.U32 R4, RZ, RZ, 0x1 ;  /* 0x00000001ff047424 */ /* 0x000fc600078e00ff */
[----:B------:R-:W-:Y:S02]  /*0f00*/  SEL R76, R74, R3, !P1 ;  /* 0x000000034a4c7207 */ /* 0x000fe40004800000 */
[----:B------:R-:W-:Y:S02]  /*0f10*/  PRMT R0, R4, 0x7610, R0 ;  /* 0x0000761004007816 */ /* 0x000fe40000000000 */
[----:B------:R-:W-:-:S07]  /*0f20*/  SEL R74, R3, R74, !P1 ;  /* 0x0000004a034a7207 */ /* 0x000fce0004800000 */
.L_x_9:
[----:B------:R-:W-:-:S08]  /*0f30*/  NOP ;  /* 0x0000000000007918 */ /* 0x000fd00000000000 */
[----:B------:R-:W0:Y:S02]  /*0f40*/  USETMAXREG.TRY_ALLOC.CTAPOOL UP0, 0xe8 ;  /* 0x000000e8000079c8 */ /* 0x000e240008000600 */
[----:B0-----:R-:W-:-:S13]  /*0f50*/  PLOP3.LUT P0, PT, PT, PT, UP0, 0x80, 0x0 ;  /* 0x000000000000781c */ /* 0x001fda0003f0f008 */
[----:B------:R-:W-:Y:S05]  /*0f60*/  @!P0 BRA `(.L_x_9) ;  /* 0xfffffffc00f08947 */ /* 0x000fea000383ffff */
[----:B------:R-:W-:Y:S01]  /*0f70*/  ULDC.64 UR4, c[0x0][0x598] ;  /* 0x0001660000047ab9 */ /* 0x000fe20000000a00 */
[----:B------:R-:W-:Y:S01]  /*0f80*/  ULDC.64 UR36, c[0x0][0x208] ;  /* 0x0000820000247ab9 */ /* 0x000fe20000000a00 */
[----:B------:R-:W-:-:S04]  /*0f90*/  ISETP.NE.U32.AND P0, PT, RZ, UR4, PT ;  /* 0x00000004ff007c0c */ /* 0x000fc8000bf05070 */
[----:B------:R-:W-:-:S13]  /*0fa0*/  ISETP.NE.AND.EX P0, PT, RZ, UR5, PT, P0 ;  /* 0x00000005ff007c0c */ /* 0x000fda000bf05300 */
[----:B------:R-:W-:Y:S05]  /*0fb0*/  @!P0 BRA `(.L_x_12) ;  /* 0x00000000001c8947 */ /* 0x000fea0003800000 */
[----:B------:R-:W0:Y:S02]  /*0fc0*/  LDC.64 R4, c[0x0][0x598] ;  /* 0x00016600ff047b82 */ /* 0x000e240000000a00 */
[----:B0-----:R-:W2:Y:S02]  /*0fd0*/  LDG.E.64 R4, desc[UR36][R4.64] ;  /* 0x0000002404047981 */ /* 0x001ea4000c1e1b00 */
[----:B--2---:R-:W-:-:S04]  /*0fe0*/  ISETP.NE.U32.AND P0, PT, R4, RZ, PT ;  /* 0x000000ff0400720c */ /* 0x004fc80003f05070 */
[----:B------:R-:W-:-:S13]  /*0ff0*/  ISETP.NE.AND.EX P0, PT, R5, RZ, PT, P0 ;  /* 0x000000ff0500720c */ /* 0x000fda0003f05300 */
[----:B------:R-:W-:Y:S05]  /*1000*/  @!P0 BRA `(.L_x_12) ;  /* 0x0000000000088947 */ /* 0x000fea0003800000 */
[----:B------:R0:W5:Y:S01]  /*1010*/  LD.E R72, desc[UR36][R4.64] ;  /* 0x0000002404487980 */ /* 0x000162000c101900 */
[----:B------:R-:W-:Y:S05]  /*1020*/  BRA `(.L_x_13) ;  /* 0x0000000000247947 */ /* 0x000fea0003800000 */
.L_x_12:
[----:B------:R-:W-:Y:S02]  /*1030*/  ULDC.64 UR4, c[0x0][0x588] ;  /* 0x0001620000047ab9 */ /* 0x000fe40000000a00 */
[----:B------:R-:W-:-:S04]  /*1040*/  ISETP.NE.U32.AND P0, PT, RZ, UR4, PT ;  /* 0x00000004ff007c0c */ /* 0x000fc8000bf05070 */
[----:B------:R-:W-:-:S13]  /*1050*/  ISETP.NE.AND.EX P0, PT, RZ, UR5, PT, P0 ;  /* 0x00000005ff007c0c */ /* 0x000fda000bf05300 */
[----:B------:R-:W-:Y:S05]  /*1060*/  @!P0 BRA `(.L_x_14) ;  /* 0x00000000000c8947 */ /* 0x000fea0003800000 */
[----:B------:R-:W0:Y:S02]  /*1070*/  LDC.64 R72, c[0x0][0x588] ;  /* 0x00016200ff487b82 */ /* 0x000e240000000a00 */
[----:B0-----:R1:W5:Y:S01]  /*1080*/  LDG.E R72, desc[UR36][R72.64] ;  /* 0x0000002448487981 */ /* 0x001362000c1e1900 */
[----:B------:R-:W-:Y:S05]  /*1090*/  BRA `(.L_x_13) ;  /* 0x0000000000087947 */ /* 0x000fea0003800000 */
.L_x_14:
[----:B------:R-:W-:Y:S02]  /*10a0*/  ULDC UR4, c[0x0][0x580] ;  /* 0x0001600000047ab9 */ /* 0x000fe40000000800 */
[----:B------:R-:W-:-:S07]  /*10b0*/  IMAD.U32 R72, RZ, RZ, UR4 ;  /* 0x00000004ff487e24 */ /* 0x000fce000f8e00ff */
.L_x_13:
[----:B------:R-:W-:Y:S02]  /*10c0*/  ULDC.64 UR4, c[0x0][0x5a0] ;  /* 0x0001680000047ab9 */ /* 0x000fe40000000a00 */
[----:B------:R-:W-:-:S04]  /*10d0*/  ISETP.NE.U32.AND P0, PT, RZ, UR4, PT ;  /* 0x00000004ff007c0c */ /* 0x000fc8000bf05070 */
[----:B------:R-:W-:-:S13]  /*10e0*/  ISETP.NE.AND.EX P0, PT, RZ, UR5, PT, P0 ;  /* 0x00000005ff007c0c */ /* 0x000fda000bf05300 */
[----:B------:R-:W-:Y:S05]  /*10f0*/  @!P0 BRA `(.L_x_15) ;  /* 0x00000000001c8947 */ /* 0x000fea0003800000 */
[----:B0-----:R-:W0:Y:S02]  /*1100*/  LDC.64 R4, c[0x0][0x5a0] ;  /* 0x00016800ff047b82 */ /* 0x001e240000000a00 */
[----:B0-----:R-:W2:Y:S02]  /*1110*/  LDG.E.64 R4, desc[UR36][R4.64] ;  /* 0x0000002404047981 */ /* 0x001ea4000c1e1b00 */
[----:B--2---:R-:W-:-:S04]  /*1120*/  ISETP.NE.U32.AND P0, PT, R4, RZ, PT ;  /* 0x000000ff0400720c */ /* 0x004fc80003f05070 */
[----:B------:R-:W-:-:S13]  /*1130*/  ISETP.NE.AND.EX P0, PT, R5, RZ, PT, P0 ;  /* 0x000000ff0500720c */ /* 0x000fda0003f05300 */
[----:B------:R-:W-:Y:S05]  /*1140*/  @!P0 BRA `(.L_x_15) ;  /* 0x0000000000088947 */ /* 0x000fea0003800000 */
[----:B-1----:R0:W5:Y:S01]  /*1150*/  LD.E R73, desc[UR36][R4.64] ;  /* 0x0000002404497980 */ /* 0x002162000c101900 */
[----:B------:R-:W-:Y:S05]  /*1160*/  BRA `(.L_x_16) ;  /* 0x0000000000247947 */ /* 0x000fea0003800000 */
.L_x_15:
[----:B------:R-:W-:Y:S02]  /*1170*/  ULDC.64 UR4, c[0x0][0x590] ;  /* 0x0001640000047ab9 */ /* 0x000fe40000000a00 */
[----:B------:R-:W-:-:S04]  /*1180*/  ISETP.NE.U32.AND P0, PT, RZ, UR4, PT ;  /* 0x00000004ff007c0c */ /* 0x000fc8000bf05070 */
[----:B------:R-:W-:-:S13]  /*1190*/  ISETP.NE.AND.EX P0, PT, RZ, UR5, PT, P0 ;  /* 0x00000005ff007c0c */ /* 0x000fda000bf05300 */
[----:B------:R-:W-:Y:S05]  /*11a0*/  @!P0 BRA `(.L_x_17) ;  /* 0x00000000000c8947 */ /* 0x000fea0003800000 */
[----:B0-----:R-:W1:Y:S02]  /*11b0*/  LDC.64 R4, c[0x0][0x590] ;  /* 0x00016400ff047b82 */ /* 0x001e640000000a00 */
[----:B-1----:R1:W5:Y:S01]  /*11c0*/  LDG.E R73, desc[UR36][R4.64] ;  /* 0x0000002404497981 */ /* 0x002362000c1e1900 */
[----:B------:R-:W-:Y:S05]  /*11d0*/  BRA `(.L_x_16) ;  /* 0x0000000000087947 */ /* 0x000fea0003800000 */
.L_x_17:
[----:B------:R-:W-:Y:S02]  /*11e0*/  ULDC UR4, c[0x0][0x584] ;  /* 0x0001610000047ab9 */ /* 0x000fe40000000800 */
[----:B-1----:R-:W-:-:S07]  /*11f0*/  IMAD.U32 R73, RZ, RZ, UR4 ;  /* 0x00000004ff497e24 */ /* 0x002fce000f8e00ff */
.L_x_16:
[----:B------:R-:W-:-:S13]  /*1200*/  LOP3.LUT P0, RZ, R0, 0xff, RZ, 0xc0, !PT ;  /* 0x000000ff00ff7812 */ /* 0x000fda000780c0ff */
[----:B------:R-:W-:Y:S05]  /*1210*/  @!P0 EXIT ;  /* 0x000000000000894d */ /* 0x000fea0003800000 */
[----:B------:R-:W-:Y:S01]  /*1220*/  ULDC UR4, c[0x0][0x28c] ;  /* 0x0000a30000047ab9 */ /* 0x000fe20000000800 */
[----:B------:R-:W-:Y:S01]  /*1230*/  LOP3.LUT R90, R19, 0x1, RZ, 0xfc, !PT ;  /* 0x00000001135a7812 */ /* 0x000fe200078efcff */
[----:B------:R-:W-:Y:S01]  /*1240*/  UIADD3 UR4, UR4, 0x1f, URZ ;  /* 0x0000001f04047890 */ /* 0x000fe2000fffe03f */
[----:B------:R-:W-:Y:S01]  /*1250*/  UMOV UR38, URZ ;  /* 0x0000003f00267c82 */ /* 0x000fe20008000000 */
[----:B------:R-:W-:Y:S02]  /*1260*/  UMOV UR39, URZ ;  /* 0x0000003f00277c82 */ /* 0x000fe40008000000 */
[----:B------:R-:W-:-:S04]  /*1270*/  USHF.R.S32.HI UR5, URZ, 0x1f, UR4 ;  /* 0x0000001f3f057899 */ /* 0x000fc80008011404 */
[----:B------:R-:W-:-:S04]  /*1280*/  ULEA.HI UR5, UR5, UR4, URZ, 0x5 ;  /* 0x0000000405057291 */ /* 0x000fc8000f8f283f */
[----:B------:R-:W-:-:S12]  /*1290*/  USHF.R.S32.HI UR40, URZ, 0x5, UR5 ;  /* 0x000000053f287899 */ /* 0x000fd80008011405 */
.L_x_115:
[----:B------:R-:W-:Y:S01]  /*12a0*/  LOP3.LUT R0, R18, 0x80, RZ, 0xc0, !PT ;  /* 0x0000008012007812 */ /* 0x000fe200078ec0ff */
[----:B--2---:R-:W2:Y:S01]  /*12b0*/  S2UR UR6, SR_CgaCtaId ;  /* 0x00000000000679c3 */ /* 0x004ea20000008800 */
[----:B------:R-:W-:Y:S02]  /*12c0*/  UMOV UR41, 0x400 ;  /* 0x0000040000297882 */ /* 0x000fe40000000000 */
[----:B------:R-:W-:-:S06]  /*12d0*/  SHF.R.U32.HI R0, RZ, 0x7, R0 ;  /* 0x00000007ff007819 */ /* 0x000fcc0000011600 */
[----:B------:R-:W3:Y:S01]  /*12e0*/  SHFL.IDX PT, R0, R0, RZ, 0x1f ;  /* 0x00001fff00007589 */ /* 0x000ee200000e0000 */
[----:B--2---:R-:W-:Y:S01]  /*12f0*/  ULEA UR41, UR6, UR41, 0x18 ;  /* 0x0000002906297291 */ /* 0x004fe2000f8ec03f */
[----:B---3--:R-:W-:-:S13]  /*1300*/  R2UR UR4, R0 ;  /* 0x00000000000472ca */ /* 0x008fda00000e0000 */
[----:B------:R-:W-:-:S04]  /*1310*/  ULEA.HI UR5, UR4, UR4, URZ, 0x1 ;  /* 0x0000000404057291 */ /* 0x000fc8000f8f083f */
[----:B------:R-:W-:-:S04]  /*1320*/  ULOP3.LUT UR5, UR5, 0xffffe, URZ, 0xc0, !UPT ;  /* 0x000ffffe05057892 */ /* 0x000fc8000f8ec03f */
[----:B------:R-:W-:-:S03]  /*1330*/  UIADD3 UR5, UR4, -UR5, URZ ;  /* 0x8000000504057290 */ /* 0x000fc6000fffe03f */
[----:B------:R-:W-:Y:S01]  /*1340*/  ULDC UR4, c[0x0][0x28c] ;  /* 0x0000a30000047ab9 */ /* 0x000fe20000000800 */
[----:B------:R-:W-:Y:S01]  /*1350*/  ULEA UR5, UR5, UR41, 0xc ;  /* 0x0000002905057291 */ /* 0x000fe2000f8e603f */
[----:B------:R-:W-:-:S03]  /*1360*/  ISETP.LT.AND P0, PT, RZ, UR4, PT ;  /* 0x00000004ff007c0c */ /* 0x000fc6000bf01270 */
[----:B------:R-:W-:-:S04]  /*1370*/  UIADD3 UR5, UR5, 0x180, URZ ;  /* 0x0000018005057890 */ /* 0x000fc8000fffe03f */
[----:B------:R-:W-:-:S04]  /*1380*/  USHF.R.U32.HI UR5, URZ, 0x4, UR5 ;  /* 0x000000043f057899 */ /* 0x000fc80008011605 */
[----:B------:R-:W-:Y:S02]  /*1390*/  ULOP3.LUT UR42, UR5, 0x3fff, URZ, 0xc0, !UPT ;  /* 0x00003fff052a7892 */ /* 0x000fe4000f8ec03f */
[----:B0----5:R-:W-:Y:S10]  /*13a0*/  @P0 BRA `(.L_x_18) ;  /* 0x0000000000400947 */ /* 0x021ff40003800000 */
[----:B------:R-:W-:Y:S01]  /*13b0*/  MOV R0, 0x0 ;  /* 0x0000000000007802 */ /* 0x000fe20000000f00 */
[----:B------:R-:W-:Y:S01]  /*13c0*/  ULDC.64 UR4, c[0x4][0x68] ;  /* 0x01001a0000047ab9 */ /* 0x000fe20000000a00 */
[----:B------:R-:W-:Y:S01]  /*13d0*/  ULDC.64 UR6, c[0x4][0x8] ;  /* 0x0100020000067ab9 */ /* 0x000fe20000000a00 */
[----:B01----:R-:W-:Y:S01]  /*13e0*/  IMAD.U32 R4, RZ, RZ, UR4 ;  /* 0x00000004ff047e24 */ /* 0x003fe2000f8e00ff */
[----:B------:R0:W1:Y:S01]  /*13f0*/  LDC.64 R14, c[0x4][R0] ;  /* 0x01000000000e7b82 */ /* 0x0000620000000a00 */
[----:B------:R-:W-:Y:S01]  /*1400*/  IMAD.U32 R5, RZ, RZ, UR5 ;  /* 0x00000005ff057e24 */ /* 0x000fe2000f8e00ff */
[----:B------:R-:W-:Y:S01]  /*1410*/  ULDC.64 UR4, c[0x4][0x70] ;  /* 0x01001c0000047ab9 */ /* 0x000fe20000000a00 */
[----:B------:R-:W-:Y:S02]  /*1420*/  IMAD.U32 R10, RZ, RZ, UR6 ;  /* 0x00000006ff0a7e24 */ /* 0x000fe4000f8e00ff */
[----:B------:R-:W-:Y:S02]  /*1430*/  IMAD.U32 R6, RZ, RZ, UR4 ;  /* 0x00000004ff067e24 */ /* 0x000fe4000f8e00ff */
[----:B------:R-:W-:-:S02]  /*1440*/  IMAD.U32 R7, RZ, RZ, UR5 ;  /* 0x00000005ff077e24 */ /* 0x000fc4000f8e00ff */
[----:B------:R-:W-:Y:S02]  /*1450*/  IMAD.U32 R11, RZ, RZ, UR7 ;  /* 0x00000007ff0b7e24 */ /* 0x000fe4000f8e00ff */
[----:B------:R-:W-:Y:S02]  /*1460*/  IMAD.MOV.U32 R8, RZ, RZ, 0x1e1 ;  /* 0x000001e1ff087424 */ /* 0x000fe400078e00ff */
[----:B------:R-:W-:Y:S02]  /*1470*/  IMAD.MOV.U32 R12, RZ, RZ, 0x1 ;  /* 0x00000001ff0c7424 */ /* 0x000fe400078e00ff */
[----:B0-----:R-:W-:-:S07]  /*1480*/  IMAD.MOV.U32 R13, RZ, RZ, RZ ;  /* 0x000000ffff0d7224 */ /* 0x001fce00078e00ff */
[----:B------:R-:W-:-:S07]  /*1490*/  LEPC R20, `(.L_x_18) ;  /* 0x000000001014794e */ /* 0x000fce0000000000 */
[----:B-1---5:R-:W-:Y:S05]  /*14a0*/  CALL.ABS.NOINC R14 ;  /* 0x000000000e007343 */ /* 0x022fea0003c00000 */
.L_x_18:
[----:B------:R-:W-:-:S13]  /*14b0*/  ISETP.NE.AND P0, PT, R90, 0x3, PT ;  /* 0x000000035a00780c */ /* 0x000fda0003f05270 */
[----:B------:R-:W-:Y:S05]  /*14c0*/  @!P0 BRA `(.L_x_19) ;  /* 0x0000000000048947 */ /* 0x000fea0003800000 */
[----:B------:R-:W-:Y:S01]  /*14d0*/  BPT.TRAP 0x1 ;  /* 0x000000040000795c */ /* 0x000fe20000300000 */
.L_x_19:
[----:B------:R-:W-:Y:S02]  /*14e0*/  IMAD.U32 R3, RZ, RZ, UR39 ;  /* 0x00000027ff037e24 */ /* 0x000fe4000f8e00ff */
[----:B------:R-:W-:-:S03]  /*14f0*/  IMAD.U32 R0, RZ, RZ, UR38 ;  /* 0x00000026ff007e24 */ /* 0x000fc6000f8e00ff */
[----:B------:R-:W-:Y:S02]  /*1500*/  LEA R3, R3, UR41, 0x3 ;  /* 0x0000002903037c11 */ /* 0x000fe4000f8e18ff */
[----:B------:R-:W-:-:S04]  /*1510*/  SHF.L.U32 R0, R0, 0x1f, RZ ;  /* 0x0000001f00007819 */ /* 0x000fc800000006ff */
[----:B------:R2:W3:Y:S01]  /*1520*/  SYNCS.PHASECHK.TRANS64.TRYWAIT P1, [R3+URZ], R0 ;  /* 0x00000000030075a7 */ /* 0x0004e2000802017f */
[----:B------:R-:W-:Y:S05]  /*1530*/  @!P0 BRA `(.L_x_20) ;  /* 0x0000000000048947 */ /* 0x000fea0003800000 */
[----:B------:R-:W-:Y:S01]  /*1540*/  BPT.TRAP 0x1 ;  /* 0x000000040000795c */ /* 0x000fe20000300000 */
.L_x_20:
[----:B---3--:R-:W-:Y:S05]  /*1550*/  @P1 BRA `(.L_x_21) ;  /* 0x0000000000081947 */ /* 0x008fea0003800000 */
[----:B------:R-:W3:Y:S02]  /*1560*/  SYNCS.PHASECHK.TRANS64.TRYWAIT P1, [R3+URZ], R0 ;  /* 0x00000000030075a7 */ /* 0x000ee4000802017f */
[----:B---3--:R-:W-:Y:S05]  /*1570*/  @!P1 BRA `(.L_x_22) ;  /* 0x0000006400589947 */ /* 0x008fea0003800000 */
.L_x_21:
[----:B------:R-:W-:-:S04]  /*1580*/  UISETP.LT.AND UP0, UPT, UR40, 0x1, UPT ;  /* 0x000000012800788c */ /* 0x000fc8000bf01270 */
[----:B------:R-:W-:-:S06]  /*1590*/  USEL UR4, UR40, 0x1, UP0 ;  /* 0x0000000128047887 */ /* 0x000fcc0008000000 */
[----:B--23--:R-:W-:Y:S01]  /*15a0*/  IMAD.U32 R0, RZ, RZ, UR4 ;  /* 0x00000004ff007e24 */ /* 0x00cfe2000f8e00ff */
[----:B------:R-:W-:Y:S05]  /*15b0*/  WARPSYNC.ALL ;  /* 0x0000000000007948 */ /* 0x000fea0003800000 */
[----:B------:R-:W-:-:S04]  /*15c0*/  IADD3 R0, -R0, UR40, RZ ;  /* 0x0000002800007c10 */ /* 0x000fc8000fffe1ff */
[----:B------:R-:W-:Y:S01]  /*15d0*/  ISETP.GE.AND P1, PT, R0, 0x1, PT ;  /* 0x000000010000780c */ /* 0x000fe20003f26270 */
[----:B------:R-:W-:Y:S01]  /*15e0*/  UIADD3 UR4, UR41, 0x30180, URZ ;  /* 0x0003018029047890 */ /* 0x000fe2000fffe03f */
[----:B------:R-:W-:Y:S01]  /*15f0*/  WARPGROUP.ARRIVE ;  /* 0x00000000000079c5 */ /* 0x000fe20000000000 */
[----:B------:R-:W-:Y:S01]  /*1600*/  UMOV UR9, 0x80000020 ;  /* 0x8000002000097882 */ /* 0x000fe20000000000 */
[----:B------:R-:W-:Y:S01]  /*1610*/  UMOV UR11, 0x80000020 ;  /* 0x80000020000b7882 */ /* 0x000fe20000000000 */
[----:B------:R-:W-:-:S04]  /*1620*/  USHF.R.U32.HI UR4, URZ, 0x4, UR4 ;  /* 0x000000043f047899 */ /* 0x000fc80008011604 */
[----:B------:R-:W-:Y:S02]  /*1630*/  ULOP3.LUT UR5, UR4, 0x3fff, URZ, 0xc0, !UPT ;  /* 0x00003fff04057892 */ /* 0x000fe4000f8ec03f */
[----:B------:R-:W-:Y:S02]  /*1640*/  ULOP3.LUT UR4, UR42, 0x10000, URZ, 0xfc, !UPT ;  /* 0x000100002a047892 */ /* 0x000fe4000f8efc3f */
[----:B------:R-:W-:Y:S02]  /*1650*/  ULOP3.LUT UR5, UR5, 0x10000, URZ, 0xfc, !UPT ;  /* 0x0001000005057892 */ /* 0x000fe4000f8efc3f */
[----:B------:R-:W-:Y:S02]  /*1660*/  UIMAD UR7, UR39, 0x600, UR4 ;  /* 0x00000600270778a4 */ /* 0x000fe4000f8e0204 */
[----:B------:R-:W-:Y:S02]  /*1670*/  ULEA UR6, UR39, UR5, 0x7 ;  /* 0x0000000527067291 */ /* 0x000fe4000f8e383f */
[----:B------:R-:W-:-:S02]  /*1680*/  UIADD3 UR12, UR7, 0x200, URZ ;  /* 0x00000200070c7890 */ /* 0x000fc4000fffe03f */
[----:B------:R-:W-:Y:S02]  /*1690*/  UIADD3 UR13, UR7, 0x400, URZ ;  /* 0x00000400070d7890 */ /* 0x000fe4000fffe03f */
[----:B------:R-:W-:Y:S01]  /*16a0*/  UMOV UR8, UR7 ;  /* 0x0000000700087c82 */ /* 0x000fe20008000000 */
[----:B------:R-:W-:Y:S02]  /*16b0*/  UMOV UR10, UR6 ;  /* 0x00000006000a7c82 */ /* 0x000fe40008000000 */
[----:B------:R-:W-:Y:S01]  /*16c0*/  HGMMA.64x32x16.F32.BF16 R56, gdesc[UR8], RZ, !UPT, gsb0 ;  /* 0x00600000083879f0 */ /* 0x000fe2000c0018ff */
[----:B------:R-:W-:Y:S01]  /*16d0*/  UMOV UR8, UR12 ;  /* 0x0000000c00087c82 */ /* 0x000fe20008000000 */
[----:B------:R-:W-:Y:S01]  /*16e0*/  UMOV UR9, 0x80000020 ;  /* 0x8000002000097882 */ /* 0x000fe20000000000 */
[----:B------:R-:W-:Y:S02]  /*16f0*/  WARPGROUP.DEPBAR.LE gsb0, 0x0 ;  /* 0x00008000000079c5 */ /* 0x000fe40000010000 */
[----:B------:R-:W-:-:S06]  /*1700*/  WARPGROUP.ARRIVE ;  /* 0x00000000000079c5 */ /* 0x000fcc0000000000 */
[----:B------:R-:W-:Y:S01]  /*1710*/  HGMMA.64x32x16.F32.BF16 R40, gdesc[UR8], RZ, !UPT, gsb0 ;  /* 0x00600000082879f0 */ /* 0x000fe2000c0018ff */
[----:B------:R-:W-:Y:S01]  /*1720*/  UMOV UR8, UR13 ;  /* 0x0000000d00087c82 */ /* 0x000fe20008000000 */
[----:B------:R-:W-:Y:S01]  /*1730*/  UMOV UR9, 0x80000020 ;  /* 0x8000002000097882 */ /* 0x000fe20000000000 */
[----:B------:R-:W-:Y:S02]  /*1740*/  WARPGROUP.DEPBAR.LE gsb0, 0x0 ;  /* 0x00008000000079c5 */ /* 0x000fe40000010000 */
[----:B------:R-:W-:-:S06]  /*1750*/  WARPGROUP.ARRIVE ;  /* 0x00000000000079c5 */ /* 0x000fcc0000000000 */
[----:B------:R-:W-:Y:S01]  /*1760*/  HGMMA.64x32x16.F32.BF16 R24, gdesc[UR8], RZ, !UPT, gsb0 ;  /* 0x00600000081879f0 */ /* 0x000fe2000c0018ff */
[----:B------:R-:W-:Y:S02]  /*1770*/  UIADD3 UR8, UR7, 0x2, URZ ;  /* 0x0000000207087890 */ /* 0x000fe4000fffe03f */
[----:B------:R-:W-:Y:S01]  /*1780*/  UIADD3 UR10, UR6, 0x2, URZ ;  /* 0x00000002060a7890 */ /* 0x000fe2000fffe03f */
[----:B------:R-:W-:Y:S01]  /*1790*/  UMOV UR9, 0x80000020 ;  /* 0x8000002000097882 */ /* 0x000fe20000000000 */
[----:B------:R-:W-:Y:S01]  /*17a0*/  UMOV UR11, 0x80000020 ;  /* 0x80000020000b7882 */ /* 0x000fe20000000000 */
[----:B------:R-:W-:Y:S02]  /*17b0*/  UIADD3 UR6, UR7, 0x202, URZ ;  /* 0x0000020207067890 */ /* 0x000fe4000fffe03f */
[----:B------:R-:W-:Y:S01]  /*17c0*/  UIADD3 UR7, UR7, 0x402, URZ ;  /* 0x0000040207077890 */ /* 0x000fe2000fffe03f */
[----:B------:R-:W-:Y:S02]  /*17d0*/  WARPGROUP.DEPBAR.LE gsb0, 0x0 ;  /* 0x00008000000079c5 */ /* 0x000fe40000010000 */
[----:B------:R-:W-:-:S06]  /*17e0*/  WARPGROUP.ARRIVE ;  /* 0x00000000000079c5 */ /* 0x000fcc0000000000 */
[----:B------:R-:W-:Y:S01]  /*17f0*/  HGMMA.64x32x16.F32.BF16 R56, gdesc[UR8], R56, gsb0 ;  /* 0x00600000083879f0 */ /* 0x000fe20008001838 */
[----:B------:R-:W-:Y:S01]  /*1800*/  UMOV UR8, UR6 ;  /* 0x0000000600087c82 */ /* 0x000fe20008000000 */
[----:B------:R-:W-:Y:S01]  /*1810*/  UMOV UR9, 0x80000020 ;  /* 0x8000002000097882 */ /* 0x000fe20000000000 */
[----:B------:R-:W-:Y:S02]  /*1820*/  WARPGROUP.DEPBAR.LE gsb0, 0x0 ;  /* 0x00008000000079c5 */ /* 0x000fe40000010000 */
[----:B------:R-:W-:-:S06]  /*1830*/  WARPGROUP.ARRIVE ;  /* 0x00000000000079c5 */ /* 0x000fcc0000000000 */
[----:B------:R-:W-:Y:S01]  /*1840*/  HGMMA.64x32x16.F32.BF16 R40, gdesc[UR8], R40, gsb0 ;  /* 0x00600000082879f0 */ /* 0x000fe20008001828 */
[----:B------:R-:W-:Y:S01]  /*1850*/  UMOV UR8, UR7 ;  /* 0x0000000700087c82 */ /* 0x000fe20008000000 */
[----:B------:R-:W-:Y:S01]  /*1860*/  UMOV UR9, 0x80000020 ;  /* 0x8000002000097882 */ /* 0x000fe20000000000 */
[----:B------:R-:W-:Y:S02]  /*1870*/  WARPGROUP.DEPBAR.LE gsb0, 0x0 ;  /* 0x00008000000079c5 */ /* 0x000fe40000010000 */
[----:B------:R-:W-:-:S06]  /*1880*/  WARPGROUP.ARRIVE ;  /* 0x00000000000079c5 */ /* 0x000fcc0000000000 */
[----:B------:R-:W-:Y:S03]  /*1890*/  HGMMA.64x32x16.F32.BF16 R24, gdesc[UR8], R24, gsb0 ;  /* 0x00600000081879f0 */ /* 0x000fe60008001818 */
[----:B------:R-:W-:Y:S02]  /*18a0*/  WARPGROUP.DEPBAR.LE gsb0, 0x0 ;  /* 0x00008000000079c5 */ /* 0x000fe40000010000 */
[----:B------:R-:W-:Y:S05]  /*18b0*/  @!P1 BRA `(.L_x_23) ;  /* 0x00000004003c9947 */ /* 0x000fea0003800000 */
[----:B------:R-:W-:Y:S01]  /*18c0*/  UIADD3 UR6, UR39, 0x1, URZ ;  /* 0x0000000127067890 */ /* 0x000fe2000fffe03f */
[----:B------:R-:W-:Y:S02]  /*18d0*/  IMAD.MOV.U32 R3, RZ, RZ, R0 ;  /* 0x000000ffff037224 */ /* 0x000fe400078e0000 */
[----:B01----:R-:W-:Y:S01]  /*18e0*/  IMAD.U32 R4, RZ, RZ, UR39 ;  /* 0x00000027ff047e24 */ /* 0x003fe2000f8e00ff */
[----:B------:R-:W-:-:S04]  /*18f0*/  UISETP.NE.AND UP0, UPT, UR6, 0x8, UPT ;  /* 0x000000080600788c */ /* 0x000fc8000bf05270 */
[----:B------:R-:W-:Y:S02]  /*1900*/  USEL UR7, URZ, 0x1, UP0 ;  /* 0x000000013f077887 */ /* 0x000fe40008000000 */
[----:B------:R-:W-:Y:S02]  /*1910*/  USEL UR6, UR6, URZ, UP0 ;  /* 0x0000003f06067287 */ /* 0x000fe40008000000 */
[----:B------:R-:W-:-:S06]  /*1920*/  ULOP3.LUT UR7, UR38, UR7, URZ, 0x3c, !UPT ;  /* 0x0000000726077292 */ /* 0x000fcc000f8e3c3f */
[----:B------:R-:W-:-:S07]  /*1930*/  IMAD.U32 R7, RZ, RZ, UR7 ;  /* 0x00000007ff077e24 */ /* 0x000fce000f8e00ff */
.L_x_30:
[----:B------:R-:W-:Y:S05]  /*1940*/  @!P0 BRA `(.L_x_24) ;  /* 0x0000000000048947 */ /* 0x000fea0003800000 */
[----:B------:R-:W-:Y:S01]  /*1950*/  BPT.TRAP 0x1 ;  /* 0x000000040000795c */ /* 0x000fe20000300000 */
.L_x_24:
[----:B------:R-:W-:Y:S01]  /*1960*/  ULEA UR7, UR6, UR41, 0x3 ;  /* 0x0000002906077291 */ /* 0x000fe2000f8e183f */
[----:B------:R-:W-:-:S08]  /*1970*/  SHF.L.U32 R5, R7, 0x1f, RZ ;  /* 0x0000001f07057819 */ /* 0x000fd000000006ff */
[----:B------:R0:W1:Y:S01]  /*1980*/  SYNCS.PHASECHK.TRANS64.TRYWAIT P1, [UR7], R5 ;  /* 0x00000005ff0075a7 */ /* 0x0000620008020147 */
[----:B------:R-:W-:Y:S05]  /*1990*/  @!P0 BRA `(.L_x_25) ;  /* 0x0000000000048947 */ /* 0x000fea0003800000 */
[----:B------:R-:W-:Y:S01]  /*19a0*/  BPT.TRAP 0x1 ;  /* 0x000000040000795c */ /* 0x000fe20000300000 */
.L_x_25:
[----:B-1----:R-:W-:Y:S05]  /*19b0*/  @P1 BRA `(.L_x_26) ;  /* 0x0000000000081947 */ /* 0x002fea0003800000 */
[----:B------:R-:W1:Y:S02]  /*19c0*/  SYNCS.PHASECHK.TRANS64.TRYWAIT P1, [UR7], R5 ;  /* 0x00000005ff0075a7 */ /* 0x000e640008020147 */
[----:B-1----:R-:W-:Y:S05]  /*19d0*/  @!P1 BRA `(.L_x_27) ;  /* 0x0000006000549947 */ /* 0x002fea0003800000 */
.L_x_26:
[----:B------:R-:W-:Y:S01]  /*19e0*/  ULEA UR7, UR6, UR5, 0x7 ;  /* 0x0000000506077291 */ /* 0x000fe2000f8e383f */
[----:B------:R-:W-:Y:S01]  /*19f0*/  WARPGROUP.ARRIVE ;  /* 0x00000000000079c5 */ /* 0x000fe20000000000 */
[----:B------:R-:W-:Y:S01]  /*1a00*/  UIMAD UR12, UR6, 0x600, UR4 ;  /* 0x00000600060c78a4 */ /* 0x000fe2000f8e0204 */
[----:B------:R-:W-:Y:S01]  /*1a10*/  UMOV UR11, 0x80000020 ;  /* 0x80000020000b7882 */ /* 0x000fe20000000000 */
[----:B------:R-:W-:Y:S02]  /*1a20*/  UMOV UR9, 0x80000020 ;  /* 0x8000002000097882 */ /* 0x000fe40000000000 */
[----:B------:R-:W-:Y:S01]  /*1a30*/  UIADD3 UR13, UR12, 0x200, URZ ;  /* 0x000002000c0d7890 */ /* 0x000fe2000fffe03f */
[----:B------:R-:W-:Y:S02]  /*1a40*/  UMOV UR10, UR7 ;  /* 0x00000007000a7c82 */ /* 0x000fe40008000000 */
[----:B------:R-:W-:Y:S01]  /*1a50*/  UMOV UR8, UR12 ;  /* 0x0000000c00087c82 */ /* 0x000fe20008000000 */
[----:B------:R-:W-:Y:S01]  /*1a60*/  UIADD3 UR14, UR12, 0x400, URZ ;  /* 0x000004000c0e7890 */ /* 0x000fe2000fffe03f */
[----:B------:R-:W-:Y:S01]  /*1a70*/  HGMMA.64x32x16.F32.BF16 R56, gdesc[UR8], R56, gsb0 ;  /* 0x00600000083879f0 */ /* 0x000fe20008001838 */
[----:B------:R-:W-:Y:S01]  /*1a80*/  UMOV UR9, 0x80000020 ;  /* 0x8000002000097882 */ /* 0x000fe20000000000 */
[----:B------:R-:W-:Y:S01]  /*1a90*/  UMOV UR8, UR13 ;  /* 0x0000000d00087c82 */ /* 0x000fe20008000000 */
[----:B------:R-:W-:-:S02]  /*1aa0*/  WARPGROUP.DEPBAR.LE gsb0, 0x0 ;  /* 0x00008000000079c5 */ /* 0x000fc40000010000 */
[----:B------:R-:W-:-:S06]  /*1ab0*/  WARPGROUP.ARRIVE ;  /* 0x00000000000079c5 */ /* 0x000fcc0000000000 */
[----:B------:R-:W-:Y:S01]  /*1ac0*/  HGMMA.64x32x16.F32.BF16 R40, gdesc[UR8], R40, gsb0 ;  /* 0x00600000082879f0 */ /* 0x000fe20008001828 */
[----:B------:R-:W-:Y:S01]  /*1ad0*/  UMOV UR8, UR14 ;  /* 0x0000000e00087c82 */ /* 0x000fe20008000000 */
[----:B------:R-:W-:Y:S01]  /*1ae0*/  UMOV UR9, 0x80000020 ;  /* 0x8000002000097882 */ /* 0x000fe20000000000 */
[----:B------:R-:W-:Y:S02]  /*1af0*/  WARPGROUP.DEPBAR.LE gsb0, 0x0 ;  /* 0x00008000000079c5 */ /* 0x000fe40000010000 */
[----:B------:R-:W-:-:S06]  /*1b00*/  WARPGROUP.ARRIVE ;  /* 0x00000000000079c5 */ /* 0x000fcc0000000000 */
[----:B------:R-:W-:Y:S01]  /*1b10*/  HGMMA.64x32x16.F32.BF16 R24, gdesc[UR8], R24, gsb0 ;  /* 0x00600000081879f0 */ /* 0x000fe20008001818 */
        /* <DEDUP_REMOVED lines=21> */
[----:B------:R-:W-:Y:S01]  /*1c70*/  BPT.TRAP 0x1 ;  /* 0x000000040000795c */ /* 0x000fe20000300000 */
.L_x_28:
[----:B------:R-:W-:-:S13]  /*1c80*/  ISETP.NE.AND P1, PT, R23, RZ, PT ;  /* 0x000000ff1700720c */ /* 0x000fda0003f25270 */
[----:B01----:R-:W-:-:S05]  /*1c90*/  @P1 LEA R5, R4, UR41, 0x3 ;  /* 0x0000002904051c11 */ /* 0x003fca000f8e18ff */
[----:B------:R-:W-:-:S05]  /*1ca0*/  @P1 VIADD R5, R5, 0x40 ;  /* 0x0000004005051836 */ /* 0x000fca0000000000 */
[----:B------:R-:W-:-:S04]  /*1cb0*/  @P1 PRMT R5, R22, 0x654, R5 ;  /* 0x0000065416051816 */ /* 0x000fc80000000005 */
[----:B------:R0:W-:Y:S01]  /*1cc0*/  @P1 SYNCS.ARRIVE.TRANS64.RED.A1T0 RZ, [R5+URZ], RZ ;  /* 0x000000ff05ff19a7 */ /* 0x0001e2000810043f */
[----:B------:R-:W-:-:S13]  /*1cd0*/  ISETP.GT.U32.AND P1, PT, R19, 0x1, PT ;  /* 0x000000011300780c */ /* 0x000fda0003f24070 */
[----:B0-----:R-:W-:Y:S05]  /*1ce0*/  @P1 BRA `(.L_x_29) ;  /* 0x0000000000041947 */ /* 0x001fea0003800000 */
[----:B------:R-:W-:Y:S01]  /*1cf0*/  BPT.TRAP 0x1 ;  /* 0x000000040000795c */ /* 0x000fe20000300000 */
.L_x_29:
[----:B------:R-:W-:Y:S01]  /*1d00*/  UIADD3 UR6, UR6, 0x1, URZ ;  /* 0x0000000106067890 */ /* 0x000fe2000fffe03f */
[C---:B------:R-:W-:Y:S01]  /*1d10*/  ISETP.GT.AND P2, PT, R3.reuse, 0x1, PT ;  /* 0x000000010300780c */ /* 0x040fe20003f44270 */
[----:B------:R-:W-:Y:S02]  /*1d20*/  VIADD R4, R4, 0x1 ;  /* 0x0000000104047836 */ /* 0x000fe40000000000 */
[----:B------:R-:W-:Y:S01]  /*1d30*/  UISETP.NE.AND UP0, UPT, UR6, 0x8, UPT ;  /* 0x000000080600788c */ /* 0x000fe2000bf05270 */
[----:B------:R-:W-:Y:S02]  /*1d40*/  VIADD R3, R3, 0xffffffff ;  /* 0xffffffff03037836 */ /* 0x000fe40000000000 */
[C---:B------:R-:W-:Y:S01]  /*1d50*/  ISETP.NE.AND P1, PT, R4.reuse, 0x8, PT ;  /* 0x000000080400780c */ /* 0x040fe20003f25270 */
[----:B------:R-:W-:Y:S02]  /*1d60*/  USEL UR7, URZ, 0x1, UP0 ;  /* 0x000000013f077887 */ /* 0x000fe40008000000 */
[----:B------:R-:W-:Y:S01]  /*1d70*/  USEL UR6, UR6, URZ, UP0 ;  /* 0x0000003f06067287 */ /* 0x000fe20008000000 */
[----:B------:R-:W-:-:S03]  /*1d80*/  SEL R4, R4, RZ, P1 ;  /* 0x000000ff04047207 */ /* 0x000fc60000800000 */
[----:B------:R-:W-:Y:S01]  /*1d90*/  LOP3.LUT R7, R7, UR7, RZ, 0x3c, !PT ;  /* 0x0000000707077c12 */ /* 0x000fe2000f8e3cff */
[----:B------:R-:W-:Y:S07]  /*1da0*/  @P2 BRA `(.L_x_30) ;  /* 0xfffffff800e42947 */ /* 0x000fee000383ffff */
.L_x_23:
[----:B------:R-:W2:Y:S02]  /*1db0*/  LDC R3, c[0x0][0x28c] ;  /* 0x0000a300ff037b82 */ /* 0x000ea40000000800 */
[----:B--2---:R-:W-:-:S13]  /*1dc0*/  ISETP.GE.AND P1, PT, R3, 0x1, PT ;  /* 0x000000010300780c */ /* 0x004fda0003f26270 */
[----:B------:R-:W-:Y:S05]  /*1dd0*/  @!P1 BRA `(.L_x_31) ;  /* 0x0000000000349947 */ /* 0x000fea0003800000 */
[----:B------:R-:W-:Y:S05]  /*1de0*/  @!P0 BRA `(.L_x_32) ;  /* 0x0000000000048947 */ /* 0x000fea0003800000 */
[----:B------:R-:W-:Y:S01]  /*1df0*/  BPT.TRAP 0x1 ;  /* 0x000000040000795c */ /* 0x000fe20000300000 */
.L_x_32:
[----:B------:R-:W-:Y:S01]  /*1e00*/  ISETP.NE.AND P0, PT, R23, RZ, PT ;  /* 0x000000ff1700720c */ /* 0x000fe20003f05270 */
[----:B------:R-:W-:-:S12]  /*1e10*/  IMAD.U32 R3, RZ, RZ, UR41 ;  /* 0x00000029ff037e24 */ /* 0x000fd8000f8e00ff */
[----:B------:R-:W-:-:S04]  /*1e20*/  @P0 VIADD R0, R0, UR39 ;  /* 0x0000002700000c36 */ /* 0x000fc80008000000 */
[----:B------:R-:W-:-:S05]  /*1e30*/  @P0 IMAD.SHL.U32 R0, R0, 0x8, RZ ;  /* 0x0000000800000824 */ /* 0x000fca00078e00ff */
[----:B------:R-:W-:-:S04]  /*1e40*/  @P0 LOP3.LUT R0, R0, 0x38, RZ, 0xc0, !PT ;  /* 0x0000003800000812 */ /* 0x000fc800078ec0ff */
[----:B------:R-:W-:-:S04]  /*1e50*/  @P0 IADD3 R3, R3, 0x40, R0 ;  /* 0x0000004003030810 */ /* 0x000fc80007ffe000 */
[----:B------:R-:W-:-:S04]  /*1e60*/  @P0 PRMT R3, R22, 0x654, R3 ;  /* 0x0000065416030816 */ /* 0x000fc80000000003 */
[----:B------:R2:W-:Y:S01]  /*1e70*/  @P0 SYNCS.ARRIVE.TRANS64.RED.A1T0 RZ, [R3+URZ], RZ ;  /* 0x000000ff03ff09a7 */ /* 0x0005e2000810043f */
[----:B------:R-:W-:-:S13]  /*1e80*/  ISETP.GT.U32.AND P0, PT, R19, 0x1, PT ;  /* 0x000000011300780c */ /* 0x000fda0003f04070 */
[----:B--2---:R-:W-:Y:S05]  /*1e90*/  @P0 BRA `(.L_x_31) ;  /* 0x0000000000040947 */ /* 0x004fea0003800000 */
[----:B------:R-:W-:Y:S01]  /*1ea0*/  BPT.TRAP 0x1 ;  /* 0x000000040000795c */ /* 0x000fe20000300000 */
.L_x_31:
[----:B------:R-:W2:Y:S01]  /*1eb0*/  LDC R6, c[0x0][0x288] ;  /* 0x0000a200ff067b82 */ /* 0x000ea20000000800 */
[--C-:B------:R-:W-:Y:S01]  /*1ec0*/  SHF.R.U32.HI R0, RZ, 0x2, R18.reuse ;  /* 0x00000002ff007819 */ /* 0x100fe20000011612 */
[----:B------:R-:W-:Y:S01]  /*1ed0*/  UIADD3 UR39, UR40, UR39, URZ ;  /* 0x0000002728277290 */ /* 0x000fe2000fffe03f */
[----:B01----:R-:W-:Y:S01]  /*1ee0*/  SHF.R.U32.HI R5, RZ, 0x7, R18 ;  /* 0x00000007ff057819 */ /* 0x003fe20000011612 */
[----:B------:R-:W-:Y:S01]  /*1ef0*/  IMAD.SHL.U32 R9, R76, 0x20, RZ ;  /* 0x000000204c097824 */ /* 0x000fe200078e00ff */
[----:B------:R-:W-:Y:S01]  /*1f00*/  LOP3.LUT R3, R0, 0x7, RZ, 0xc0, !PT ;  /* 0x0000000700037812 */ /* 0x000fe200078ec0ff */
[----:B------:R-:W-:Y:S01]  /*1f10*/  USHF.R.U32.HI UR4, URZ, 0x3, UR39 ;  /* 0x000000033f047899 */ /* 0x000fe20008011627 */
[----:B------:R-:W-:Y:S01]  /*1f20*/  LOP3.LUT R0, R5, 0x1, RZ, 0xc0, !PT ;  /* 0x0000000105007812 */ /* 0x000fe200078ec0ff */
[C---:B------:R-:W-:Y:S01]  /*1f30*/  IMAD.SHL.U32 R14, R18.reuse, 0x2, RZ ;  /* 0x00000002120e7824 */ /* 0x040fe200078e00ff */
[C---:B------:R-:W-:Y:S01]  /*1f40*/  LOP3.LUT R4, R18.reuse, 0x60, RZ, 0xc0, !PT ;  /* 0x0000006012047812 */ /* 0x040fe200078ec0ff */
[----:B------:R-:W-:Y:S01]  /*1f50*/  ULOP3.LUT UR4, UR4, 0x1, URZ, 0xc0, !UPT ;  /* 0x0000000104047892 */ /* 0x000fe2000f8ec03f */
[----:B------:R-:W-:Y:S01]  /*1f60*/  LOP3.LUT R5, R18, 0x3, RZ, 0xc0, !PT ;  /* 0x0000000312057812 */ /* 0x000fe200078ec0ff */
[----:B------:R-:W-:Y:S01]  /*1f70*/  IMAD.SHL.U32 R8, R0, 0x40, RZ ;  /* 0x0000004000087824 */ /* 0x000fe200078e00ff */
[----:B------:R-:W-:Y:S01]  /*1f80*/  SHF.R.U32.HI R4, RZ, 0x1, R4 ;  /* 0x00000001ff047819 */ /* 0x000fe20000011604 */
[----:B------:R-:W-:Y:S01]  /*1f90*/  ULDC UR8, c[0x0][0x284] ;  /* 0x0000a10000087ab9 */ /* 0x000fe20000000800 */
[----:B------:R-:W-:Y:S01]  /*1fa0*/  UISETP.GT.U32.AND UP1, UPT, UR39, 0x7, UPT ;  /* 0x000000072700788c */ /* 0x000fe2000bf24070 */
[----:B------:R-:W-:Y:S01]  /*1fb0*/  SHF.R.S32.HI R77, RZ, 0x1f, R75 ;  /* 0x0000001fff4d7819 */ /* 0x000fe2000001144b */
[----:B------:R-:W-:Y:S01]  /*1fc0*/  UISETP.NE.U32.AND UP0, UPT, UR4, 0x1, UPT ;  /* 0x000000010400788c */ /* 0x000fe2000bf05070 */
[--C-:B------:R-:W-:Y:S01]  /*1fd0*/  IADD3 R7, RZ, -R4, -R3.reuse ;  /* 0x80000004ff077210 */ /* 0x100fe20007ffe803 */
[----:B------:R-:W-:Y:S01]  /*1fe0*/  ULDC.64 UR6, c[0x0][0x5d0] ;  /* 0x0001740000067ab9 */ /* 0x000fe20000000a00 */
[----:B------:R-:W-:Y:S01]  /*1ff0*/  LOP3.LUT R3, R8, 0x40, R3, 0xe2, !PT ;  /* 0x0000004008037812 */ /* 0x000fe200078ee203 */
[----:B------:R-:W-:Y:S01]  /*2000*/  UISETP.LT.U32.AND UP1, UPT, UR40, 0x8, UP1 ;  /* 0x000000082800788c */ /* 0x000fe20008f21070 */
[----:B------:R-:W-:Y:S01]  /*2010*/  LOP3.LUT R14, R9, 0x6, R14, 0xf8, !PT ;  /* 0x00000006090e7812 */ /* 0x000fe200078ef80e */
[----:B------:R-:W-:Y:S01]  /*2020*/  UISETP.GT.U32.AND UP0, UPT, UR40, 0x7, !UP0 ;  /* 0x000000072800788c */ /* 0x000fe2000c704070 */
[----:B--2---:R-:W-:Y:S01]  /*2030*/  IMAD R8, R5, -0x2, R6 ;  /* 0xfffffffe05087824 */ /* 0x004fe200078e0206 */
[----:B------:R-:W-:Y:S01]  /*2040*/  ISETP.GE.AND P0, PT, R9, R6, PT ;  /* 0x000000060900720c */ /* 0x000fe20003f06270 */
[C---:B------:R-:W-:Y:S01]  /*2050*/  IMAD R5, R74.reuse, 0x180, RZ ;  /* 0x000001804a057824 */ /* 0x040fe200078e02ff */
[----:B------:R-:W-:Y:S01]  /*2060*/  SHF.R.S32.HI R15, RZ, 0x1f, R14 ;  /* 0x0000001fff0f7819 */ /* 0x000fe2000001140e */
[----:B------:R-:W-:Y:S01]  /*2070*/  IMAD R6, R77, UR6, RZ ;  /* 0x000000064d067c24 */ /* 0x000fe2000f8e02ff */
[----:B------:R-:W-:Y:S01]  /*2080*/  USEL UR5, URZ, 0x1, !UP1 ;  /* 0x000000013f057887 */ /* 0x000fe2000c800000 */
[----:B------:R-:W-:Y:S01]  /*2090*/  IMAD.WIDE R10, R74, 0x180, RZ ;  /* 0x000001804a0a7825 */ /* 0x000fe200078e02ff */
[----:B------:R-:W-:Y:S01]  /*20a0*/  ISETP.GE.OR P0, PT, R5, UR8, P0 ;  /* 0x0000000805007c0c */ /* 0x000fe20008706670 */
[----:B------:R-:W-:-:S02]  /*20b0*/  USEL UR4, URZ, 0x1, !UP0 ;  /* 0x000000013f047887 */ /* 0x000fc4000c000000 */
[----:B------:R-:W-:Y:S01]  /*20c0*/  IMAD R0, R0, -0x40, R7 ;  /* 0xffffffc000007824 */ /* 0x000fe200078e0207 */
[----:B------:R-:W-:Y:S01]  /*20d0*/  LOP3.LUT R89, R10, R3, R4, 0xfe, !PT ;  /* 0x000000030a597212 */ /* 0x000fe200078efe04 */
[C---:B------:R-:W-:Y:S01]  /*20e0*/  IMAD R13, R75.reuse, UR7, R6 ;  /* 0x000000074b0d7c24 */ /* 0x040fe2000f8e0206 */
[----:B------:R-:W-:Y:S01]  /*20f0*/  ULOP3.LUT UR39, UR39, 0x7, URZ, 0xc0, !UPT ;  /* 0x0000000727277892 */ /* 0x000fe2000f8ec03f */
[----:B------:R-:W-:Y:S01]  /*2100*/  IMAD.WIDE.U32 R6, R75, UR6, R14 ;  /* 0x000000064b067c25 */ /* 0x000fe2000f8e000e */
[----:B------:R-:W-:Y:S01]  /*2110*/  ULOP3.LUT UR38, UR4, UR38, UR5, 0x96, !UPT ;  /* 0x0000002604267292 */ /* 0x000fe2000f8e9605 */
[----:B------:R-:W-:Y:S02]  /*2120*/  IADD3 R4, -R5, UR8, R0 ;  /* 0x0000000805047c10 */ /* 0x000fe4000fffe100 */
[----:B------:R-:W-:Y:S02]  /*2130*/  IMAD.IADD R7, R7, 0x1, R13 ;  /* 0x0000000107077824 */ /* 0x000fe400078e020d */
[----:B------:R-:W-:-:S02]  /*2140*/  IMAD.IADD R0, R8, 0x1, -R9 ;  /* 0x0000000108007824 */ /* 0x000fc400078e0a09 */
[----:B------:R-:W-:Y:S01]  /*2150*/  IMAD.MOV.U32 R3, RZ, RZ, -0x1 ;  /* 0xffffffffff037424 */ /* 0x000fe200078e00ff */
[----:B------:R-:W-:Y:S06]  /*2160*/  @P0 BRA `(.L_x_33) ;  /* 0x0000003800b00947 */ /* 0x000fec0003800000 */
[----:B------:R-:W0:Y:S01]  /*2170*/  LDC.64 R8, c[0x0][0x5c8] ;  /* 0x00017200ff087b82 */ /* 0x000e220000000a00 */
[----:B-----5:R-:W-:Y:S01]  /*2180*/  FSETP.NEU.AND P0, PT, R73, RZ, PT ;  /* 0x000000ff4900720b */ /* 0x020fe20003f0d000 */
[----:B------:R-:W-:Y:S01]  /*2190*/  BSSY B0, `(.L_x_33) ;  /* 0x00003a9000007945 */ /* 0x000fe20003800000 */
[----:B------:R-:W-:-:S04]  /*21a0*/  ISETP.GT.AND P1, PT, R4, RZ, PT ;  /* 0x000000ff0400720c */ /* 0x000fc80003f24270 */
[----:B------:R-:W-:Y:S01]  /*21b0*/  ISETP.GT.AND P2, PT, R0, RZ, P1 ;  /* 0x000000ff0000720c */ /* 0x000fe20000f44270 */
[-C--:B0-----:R-:W-:Y:S02]  /*21c0*/  IMAD R12, R11, R8.reuse, RZ ;  /* 0x000000080b0c7224 */ /* 0x081fe400078e02ff */
[----:B------:R-:W-:-:S04]  /*21d0*/  IMAD.WIDE.U32 R80, R89, R8, R6 ;  /* 0x0000000859507225 */ /* 0x000fc800078e0006 */
[----:B------:R-:W-:-:S04]  /*21e0*/  IMAD R5, R89, R9, R12 ;  /* 0x0000000959057224 */ /* 0x000fc800078e020c */
[----:B------:R-:W-:Y:S01]  /*21f0*/  IMAD.IADD R91, R81, 0x1, R5 ;  /* 0x00000001515b7824 */ /* 0x000fe200078e0205 */
[----:B------:R-:W-:Y:S06]  /*2200*/  @!P0 BRA `(.L_x_34) ;  /* 0x0000002800388947 */ /* 0x000fec0003800000 */
[----:B------:R-:W0:Y:S01]  /*2210*/  LDC.64 R84, c[0x0][0x5b8] ;  /* 0x00016e00ff547b82 */ /* 0x000e220000000a00 */
[----:B------:R-:W-:-:S07]  /*2220*/  ULDC.64 UR4, c[0x0][0x5c0] ;  /* 0x0001700000047ab9 */ /* 0x000fce0000000a00 */
[----:B------:R-:W1:Y:S08]  /*2230*/  LDC.64 R20, c[0x0][0x5b0] ;  /* 0x00016c00ff147b82 */ /* 0x000e700000000a00 */
[----:B------:R-:W2:Y:S01]  /*2240*/  LDC.64 R86, c[0x0][0x5a8] ;  /* 0x00016a00ff567b82 */ /* 0x000ea20000000a00 */
[-C--:B0-----:R-:W-:Y:S02]  /*2250*/  IMAD R6, R77, R84.reuse, RZ ;  /* 0x000000544d067224 */ /* 0x081fe400078e02ff */
[----:B------:R-:W-:-:S04]  /*2260*/  IMAD.WIDE.U32 R82, R75, R84, R14 ;  /* 0x000000544b527225 */ /* 0x000fc800078e000e */
[----:B------:R-:W-:Y:S02]  /*2270*/  IMAD R81, R75, R85, R6 ;  /* 0x000000554b517224 */ /* 0x000fe400078e0206 */
[-C--:B-1----:R-:W-:Y:S02]  /*2280*/  IMAD R10, R11, R20.reuse, RZ ;  /* 0x000000140b0a7224 */ /* 0x082fe400078e02ff */
[----:B------:R-:W-:Y:S02]  /*2290*/  IMAD.IADD R13, R83, 0x1, R81 ;  /* 0x00000001530d7824 */ /* 0x000fe400078e0251 */
[----:B------:R-:W-:Y:S02]  /*22a0*/  IMAD.MOV.U32 R12, RZ, RZ, R82 ;  /* 0x000000ffff0c7224 */ /* 0x000fe400078e0052 */
[C---:B------:R-:W-:Y:S02]  /*22b0*/  IMAD R85, R89.reuse, R21, R10 ;  /* 0x0000001559557224 */ /* 0x040fe400078e020a */
[----:B------:R-:W-:-:S04]  /*22c0*/  IMAD.WIDE.U32 R10, R89, R20, R12 ;  /* 0x00000014590a7225 */ /* 0x000fc800078e000c */
[----:B------:R-:W-:Y:S01]  /*22d0*/  IMAD.IADD R5, R11, 0x1, R85 ;  /* 0x000000010b057824 */ /* 0x000fe200078e0255 */
[----:B--2---:R-:W-:-:S04]  /*22e0*/  LEA R6, P0, R10, R86, 0x1 ;  /* 0x000000560a067211 */ /* 0x004fc800078008ff */
[----:B------:R-:W-:-:S05]  /*22f0*/  LEA.HI.X R7, R10, R87, R5, 0x1, P0 ;  /* 0x000000570a077211 */ /* 0x000fca00000f0c05 */
[----:B------:R-:W2:Y:S01]  /*2300*/  @P2 LDG.E.LTC128B.U16 R5, desc[UR36][R6.64] ;  /* 0x0000002406052981 */ /* 0x000ea2000c1e1520 */
[----:B------:R-:W-:Y:S01]  /*2310*/  IMAD.WIDE.U32 R76, R89, R20, R14 ;  /* 0x00000014594c7225 */ /* 0x000fe200078e000e */
[----:B------:R-:W-:Y:S01]  /*2320*/  ISETP.GT.AND P3, PT, R0, 0x1, P1 ;  /* 0x000000010000780c */ /* 0x000fe20000f64270 */
[----:B------:R-:W-:Y:S02]  /*2330*/  BSSY B1, `(.L_x_35) ;  /* 0x0000011000017945 */ /* 0x000fe40003800000 */
[----:B------:R-:W-:Y:S02]  /*2340*/  IMAD.IADD R77, R85, 0x1, R77 ;  /* 0x00000001554d7824 */ /* 0x000fe400078e024d */
[----:B------:R-:W-:-:S04]  /*2350*/  IMAD.WIDE.U32 R78, R75, R84, R76 ;  /* 0x000000544b4e7225 */ /* 0x000fc800078e004c */
[----:B--2---:R-:W-:-:S04]  /*2360*/  IMAD.U32 R10, R5, 0x10000, RZ ;  /* 0x00010000050a7824 */ /* 0x004fc800078e00ff */
[----:B------:R-:W-:Y:S01]  /*2370*/  FMUL R11, R10, R73 ;  /* 0x000000490a0b7220 */ /* 0x000fe20000400000 */
[----:B------:R-:W-:-:S03]  /*2380*/  LEA R10, P0, R80, UR4, 0x1 ;  /* 0x00000004500a7c11 */ /* 0x000fc6000f8008ff */
[----:B------:R-:W-:Y:S01]  /*2390*/  FFMA R11, R56, R72, R11 ;  /* 0x00000048380b7223 */ /* 0x000fe2000000000b */
[----:B------:R-:W-:Y:S01]  /*23a0*/  IMAD.IADD R56, R81, 0x1, R79 ;  /* 0x0000000151387824 */ /* 0x000fe200078e024f */
[----:B------:R-:W-:-:S03]  /*23b0*/  SHF.L.U64.HI R79, R20, 0x3, R21 ;  /* 0x00000003144f7819 */ /* 0x000fc60000010215 */
[----:B------:R-:W-:Y:S02]  /*23c0*/  F2FP.BF16.F32.PACK_AB R74, RZ, R11 ;  /* 0x0000000bff4a723e */ /* 0x000fe400000010ff */
[----:B------:R-:W-:Y:S02]  /*23d0*/  LEA.HI.X R11, R80, UR5, R91, 0x1, P0 ;  /* 0x00000005500b7c11 */ /* 0x000fe400080f0c5b */
[----:B------:R-:W-:-:S03]  /*23e0*/  LEA R76, P0, R78, R86, 0x1 ;  /* 0x000000564e4c7211 */ /* 0x000fc600078008ff */
[----:B------:R0:W-:Y:S01]  /*23f0*/  @P2 STG.E.U16 desc[UR36][R10.64], R74 ;  /* 0x0000004a0a002986 */ /* 0x0001e2000c101524 */
[----:B------:R-:W-:Y:S01]  /*2400*/  LEA.HI.X R77, R78, R87, R56, 0x1, P0 ;  /* 0x000000574e4d7211 */ /* 0x000fe200000f0c38 */
[----:B------:R-:W-:Y:S01]  /*2410*/  IMAD.SHL.U32 R78, R20, 0x8, RZ ;  /* 0x00000008144e7824 */ /* 0x000fe200078e00ff */
[----:B------:R-:W-:Y:S07]  /*2420*/  @!P3 BRA `(.L_x_36) ;  /* 0x000000000004b947 */ /* 0x000fee0003800000 */
[----:B------:R1:W5:Y:S02]  /*2430*/  LDG.E.LTC128B.U16 R5, desc[UR36][R76.64+0x2] ;  /* 0x000002244c057981 */ /* 0x000364000c1e1520 */
.L_x_36:
[----:B------:R-:W-:Y:S05]  /*2440*/  BSYNC B1 ;  /* 0x0000000000017941 */ /* 0x000fea0003800000 */
.L_x_35:
[----:B-----5:R-:W-:Y:S01]  /*2450*/  IMAD.U32 R12, R5, 0x10000, RZ ;  /* 0x00010000050c7824 */ /* 0x020fe200078e00ff */
[----:B------:R-:W-:Y:S01]  /*2460*/  ISETP.GT.AND P0, PT, R4, 0x8, PT ;  /* 0x000000080400780c */ /* 0x000fe20003f04270 */
[----:B------:R-:W-:-:S04]  /*2470*/  IMAD.WIDE.U32 R78, R89, R20, R78 ;  /* 0x00000014594e7225 */ /* 0x000fc800078e004e */
[----:B------:R-:W-:Y:S01]  /*2480*/  FMUL R12, R12, R73 ;  /* 0x000000490c0c7220 */ /* 0x000fe20000400000 */
[----:B------:R-:W-:Y:S01]  /*2490*/  ISETP.GT.AND P2, PT, R0, RZ, P0 ;  /* 0x000000ff0000720c */ /* 0x000fe20000744270 */
[--C-:B------:R-:W-:Y:S01]  /*24a0*/  IMAD.IADD R85, R85, 0x1, R79.reuse ;  /* 0x0000000155557824 */ /* 0x100fe200078e024f */
[----:B------:R-:W-:Y:S01]  /*24b0*/  IADD3 R82, P4, R82, R78, RZ ;  /* 0x0000004e52527210 */ /* 0x000fe20007f9e0ff */
[----:B------:R-:W-:Y:S01]  /*24c0*/  FFMA R57, R57, R72, R12 ;  /* 0x0000004839397223 */ /* 0x000fe2000000000c */
[----:B------:R-:W-:-:S03]  /*24d0*/  PRMT R79, R5, 0x7610, R79 ;  /* 0x00007610054f7816 */ /* 0x000fc6000000004f */
[----:B------:R-:W-:Y:S01]  /*24e0*/  IMAD.X R13, R85, 0x1, R13, P4 ;  /* 0x00000001550d7824 */ /* 0x000fe200020e060d */
[----:B------:R-:W-:Y:S02]  /*24f0*/  F2FP.BF16.F32.PACK_AB R57, RZ, R57 ;  /* 0x00000039ff39723e */ /* 0x000fe400000010ff */
[C---:B------:R-:W-:Y:S02]  /*2500*/  LEA R12, P4, R82.reuse, R86, 0x1 ;  /* 0x00000056520c7211 */ /* 0x040fe400078808ff */
[----:B------:R-:W-:Y:S02]  /*2510*/  PRMT R80, R57, 0x7610, R80 ;  /* 0x0000761039507816 */ /* 0x000fe40000000050 */
[----:B------:R-:W-:-:S03]  /*2520*/  LEA.HI.X R13, R82, R87, R13, 0x1, P4 ;  /* 0x00000057520d7211 */ /* 0x000fc600020f0c0d */
[----:B------:R2:W-:Y:S04]  /*2530*/  @P3 STG.E.U16 desc[UR36][R10.64+0x2], R80 ;  /* 0x000002500a003986 */ /* 0x0005e8000c101524 */
[----:B------:R-:W3:Y:S01]  /*2540*/  @P2 LDG.E.LTC128B.U16 R79, desc[UR36][R12.64] ;  /* 0x000000240c4f2981 */ /* 0x000ee2000c1e1520 */
[----:B------:R-:W-:Y:S01]  /*2550*/  IADD3 R14, P3, R14, R78, RZ ;  /* 0x0000004e0e0e7210 */ /* 0x000fe20007f7e0ff */
[----:B------:R-:W-:Y:S04]  /*2560*/  BSSY B1, `(.L_x_37) ;  /* 0x0000011000017945 */ /* 0x000fe80003800000 */
[----:B------:R-:W-:Y:S01]  /*2570*/  IMAD.X R15, R15, 0x1, R85, P3 ;  /* 0x000000010f0f7824 */ /* 0x000fe200018e0655 */
[----:B------:R-:W-:Y:S01]  /*2580*/  ISETP.GT.AND P3, PT, R0, 0x1, P0 ;  /* 0x000000010000780c */ /* 0x000fe20000764270 */
[----:B0-----:R-:W-:Y:S01]  /*2590*/  IMAD.WIDE.U32 R74, R75, R84, R14 ;  /* 0x000000544b4a7225 */ /* 0x001fe200078e000e */
[----:B------:R-:W-:-:S02]  /*25a0*/  SHF.L.U64.HI R15, R8, 0x4, R9 ;  /* 0x00000004080f7819 */ /* 0x000fc40000010209 */
[----:B------:R-:W-:Y:S01]  /*25b0*/  LEA R14, P4, R8, R10, 0x4 ;  /* 0x0000000a080e7211 */ /* 0x000fe200078820ff */
[----:B------:R-:W-:-:S04]  /*25c0*/  IMAD.IADD R57, R81, 0x1, R75 ;  /* 0x0000000151397824 */ /* 0x000fc800078e024b */
[----:B------:R-:W-:Y:S02]  /*25d0*/  IMAD.X R15, R15, 0x1, R11, P4 ;  /* 0x000000010f0f7824 */ /* 0x000fe400020e060b */
[----:B---3--:R-:W-:-:S04]  /*25e0*/  IMAD.U32 R56, R79, 0x10000, RZ ;  /* 0x000100004f387824 */ /* 0x008fc800078e00ff */
[----:B------:R-:W-:Y:S01]  /*25f0*/  FMUL R5, R56, R73 ;  /* 0x0000004938057220 */ /* 0x000fe20000400000 */
[----:B------:R-:W-:-:S03]  /*2600*/  LEA R56, P5, R74, R86, 0x1 ;  /* 0x000000564a387211 */ /* 0x000fc600078a08ff */
[----:B------:R-:W-:Y:S01]  /*2610*/  FFMA R5, R58, R72, R5 ;  /* 0x000000483a057223 */ /* 0x000fe20000000005 */
[----:B------:R-:W-:-:S04]  /*2620*/  LEA.HI.X R57, R74, R87, R57, 0x1, P5 ;  /* 0x000000574a397211 */ /* 0x000fc800028f0c39 */
[----:B------:R-:W-:-:S05]  /*2630*/  F2FP.BF16.F32.PACK_AB R5, RZ, R5 ;  /* 0x00000005ff05723e */ /* 0x000fca00000010ff */
[----:B------:R2:W-:Y:S01]  /*2640*/  @P2 STG.E.U16 desc[UR36][R14.64], R5 ;  /* 0x000000050e002986 */ /* 0x0005e2000c101524 */
[----:B------:R-:W-:Y:S05]  /*2650*/  @!P3 BRA `(.L_x_38) ;  /* 0x000000000004b947 */ /* 0x000fea0003800000 */
[----:B------:R0:W5:Y:S02]  /*2660*/  LDG.E.LTC128B.U16 R79, desc[UR36][R56.64+0x2] ;  /* 0x00000224384f7981 */ /* 0x000164000c1e1520 */
.L_x_38:
[----:B------:R-:W-:Y:S05]  /*2670*/  BSYNC B1 ;  /* 0x0000000000017941 */ /* 0x000fea0003800000 */
.L_x_37:
[----:B-----5:R-:W-:Y:S01]  /*2680*/  IMAD.U32 R58, R79, 0x10000, RZ ;  /* 0x000100004f3a7824 */ /* 0x020fe200078e00ff */
[----:B------:R-:W-:Y:S01]  /*2690*/  ISETP.GT.AND P2, PT, R0, 0x8, P1 ;  /* 0x000000080000780c */ /* 0x000fe20000f44270 */
[----:B------:R-:W-:Y:S02]  /*26a0*/  BSSY B1, `(.L_x_39) ;  /* 0x0000007000017945 */ /* 0x000fe40003800000 */
[----:B------:R-:W-:-:S04]  /*26b0*/  FMUL R58, R58, R73 ;  /* 0x000000493a3a7220 */ /* 0x000fc80000400000 */
[----:B------:R-:W-:-:S05]  /*26c0*/  FFMA R58, R59, R72, R58 ;  /* 0x000000483b3a7223 */ /* 0x000fca000000003a */
[----:B------:R-:W-:-:S05]  /*26d0*/  F2FP.BF16.F32.PACK_AB R58, RZ, R58 ;  /* 0x0000003aff3a723e */ /* 0x000fca00000010ff */
[----:B------:R3:W-:Y:S01]  /*26e0*/  @P3 STG.E.U16 desc[UR36][R14.64+0x2], R58 ;  /* 0x0000023a0e003986 */ /* 0x0007e2000c101524 */
[----:B------:R-:W-:Y:S05]  /*26f0*/  @!P2 BRA `(.L_x_40) ;  /* 0x000000000004a947 */ /* 0x000fea0003800000 */
[----:B------:R4:W5:Y:S02]  /*2700*/  LDG.E.LTC128B.U16 R79, desc[UR36][R76.64+0x10] ;  /* 0x000010244c4f7981 */ /* 0x000964000c1e1520 */
.L_x_40:
[----:B------:R-:W-:Y:S05]  /*2710*/  BSYNC B1 ;  /* 0x0000000000017941 */ /* 0x000fea0003800000 */
.L_x_39:
[----:B---3-5:R-:W-:Y:S01]  /*2720*/  IMAD.U32 R58, R79, 0x10000, RZ ;  /* 0x000100004f3a7824 */ /* 0x028fe200078e00ff */
[----:B------:R-:W-:Y:S01]  /*2730*/  ISETP.GT.AND P3, PT, R0, 0x9, P1 ;  /* 0x000000090000780c */ /* 0x000fe20000f64270 */
[----:B------:R-:W-:Y:S02]  /*2740*/  BSSY B1, `(.L_x_41) ;  /* 0x0000007000017945 */ /* 0x000fe40003800000 */
[----:B--2---:R-:W-:-:S04]  /*2750*/  FMUL R5, R58, R73 ;  /* 0x000000493a057220 */ /* 0x004fc80000400000 */
[----:B------:R-:W-:-:S05]  /*2760*/  FFMA R5, R60, R72, R5 ;  /* 0x000000483c057223 */ /* 0x000fca0000000005 */
[----:B------:R-:W-:-:S05]  /*2770*/  F2FP.BF16.F32.PACK_AB R5, RZ, R5 ;  /* 0x00000005ff05723e */ /* 0x000fca00000010ff */
[----:B------:R2:W-:Y:S01]  /*2780*/  @P2 STG.E.U16 desc[UR36][R10.64+0x10], R5 ;  /* 0x000010050a002986 */ /* 0x0005e2000c101524 */
[----:B------:R-:W-:Y:S05]  /*2790*/  @!P3 BRA `(.L_x_42) ;  /* 0x000000000004b947 */ /* 0x000fea0003800000 */
[----:B------:R3:W5:Y:S02]  /*27a0*/  LDG.E.LTC128B.U16 R79, desc[UR36][R76.64+0x12] ;  /* 0x000012244c4f7981 */ /* 0x000764000c1e1520 */
.L_x_42:
[----:B------:R-:W-:Y:S05]  /*27b0*/  BSYNC B1 ;  /* 0x0000000000017941 */ /* 0x000fea0003800000 */
.L_x_41:
        /* <DEDUP_REMOVED lines=9> */
.L_x_44:
[----:B------:R-:W-:Y:S05]  /*2850*/  BSYNC B1 ;  /* 0x0000000000017941 */ /* 0x000fea0003800000 */
.L_x_43:
[----:B0----5:R-:W-:Y:S01]  /*2860*/  IMAD.U32 R58, R79, 0x10000, RZ ;  /* 0x000100004f3a7824 */ /* 0x021fe200078e00ff */
        /* <DEDUP_REMOVED lines=8> */
.L_x_46:
[----:B------:R-:W-:Y:S05]  /*28f0*/  BSYNC B1 ;  /* 0x0000000000017941 */ /* 0x000fea0003800000 */
.L_x_45:
        /* <DEDUP_REMOVED lines=9> */
.L_x_48:
[----:B------:R-:W-:Y:S05]  /*2990*/  BSYNC B1 ;  /* 0x0000000000017941 */ /* 0x000fea0003800000 */
.L_x_47:
[----:B0----5:R-:W-:Y:S01]  /*29a0*/  IMAD.U32 R58, R79, 0x10000, RZ ;  /* 0x000100004f3a7824 */ /* 0x021fe200078e00ff */
        /* <DEDUP_REMOVED lines=8> */
.L_x_50:
[----:B------:R-:W-:Y:S05]  /*2a30*/  BSYNC B1 ;  /* 0x0000000000017941 */ /* 0x000fea0003800000 */
.L_x_49:
        /* <DEDUP_REMOVED lines=9> */
.L_x_52:
[----:B------:R-:W-:Y:S05]  /*2ad0*/  BSYNC B1 ;  /* 0x0000000000017941 */ /* 0x000fea0003800000 */
.L_x_51:
        /* <DEDUP_REMOVED lines=9> */
.L_x_54:
[----:B------:R-:W-:Y:S05]  /*2b70*/  BSYNC B1 ;  /* 0x0000000000017941 */ /* 0x000fea0003800000 */
.L_x_53:
        /* <DEDUP_REMOVED lines=9> */
.L_x_56:
[----:B------:R-:W-:Y:S05]  /*2c10*/  BSYNC B1 ;  /* 0x0000000000017941 */ /* 0x000fea0003800000 */
.L_x_55:
        /* <DEDUP_REMOVED lines=9> */
.L_x_58:
[----:B------:R-:W-:Y:S05]  /*2cb0*/  BSYNC B1 ;  /* 0x0000000000017941 */ /* 0x000fea0003800000 */
.L_x_57:
        /* <DEDUP_REMOVED lines=9> */
.L_x_60:
[----:B------:R-:W-:Y:S05]  /*2d50*/  BSYNC B1 ;  /* 0x0000000000017941 */ /* 0x000fea0003800000 */
.L_x_59:
        /* <DEDUP_REMOVED lines=9> */
.L_x_62:
[----:B------:R-:W-:Y:S05]  /*2df0*/  BSYNC B1 ;  /* 0x0000000000017941 */ /* 0x000fea0003800000 */
.L_x_61:
[----:B0-2--5:R-:W-:Y:S01]  /*2e00*/  IMAD.U32 R56, R79, 0x10000, RZ ;  /* 0x000100004f387824 */ /* 0x025fe200078e00ff */
[----:B------:R-:W-:Y:S01]  /*2e10*/  ISETP.GT.AND P0, PT, R4, 0x80, PT ;  /* 0x000000800400780c */ /* 0x000fe20003f04270 */
[C---:B------:R-:W-:Y:S01]  /*2e20*/  IMAD.SHL.U32 R61, R20.reuse, 0x100, RZ ;  /* 0x00000100143d7824 */ /* 0x040fe200078e00ff */
[----:B------:R-:W-:Y:S01]  /*2e30*/  SHF.L.U64.HI R5, R20, 0x8, R21 ;  /* 0x0000000814057819 */ /* 0x000fe20000010215 */
[----:B------:R-:W-:Y:S01]  /*2e40*/  FMUL R56, R56, R73 ;  /* 0x0000004938387220 */ /* 0x000fe20000400000 */
[----:B------:R-:W-:Y:S02]  /*2e50*/  ISETP.GT.AND P3, PT, R0, RZ, P0 ;  /* 0x000000ff0000720c */ /* 0x000fe40000764270 */
[----:B------:R-:W-:Y:S01]  /*2e60*/  IADD3 R20, P2, R61, R6, RZ ;  /* 0x000000063d147210 */ /* 0x000fe20007f5e0ff */
[----:B------:R-:W-:-:S04]  /*2e70*/  FFMA R56, R71, R72, R56 ;  /* 0x0000004847387223 */ /* 0x000fc80000000038 */
[----:B------:R-:W-:Y:S01]  /*2e80*/  IMAD.X R21, R5, 0x1, R7, P2 ;  /* 0x0000000105157824 */ /* 0x000fe200010e0607 */
[----:B------:R-:W-:-:S04]  /*2e90*/  F2FP.BF16.F32.PACK_AB R56, RZ, R56 ;  /* 0x00000038ff38723e */ /* 0x000fc800000010ff */
[----:B------:R-:W-:-:S05]  /*2ea0*/  PRMT R58, R56, 0x7610, R58 ;  /* 0x00007610383a7816 */ /* 0x000fca000000003a */
[----:B------:R0:W-:Y:S04]  /*2eb0*/  @P1 STG.E.U16 desc[UR36][R14.64+0x32], R58 ;  /* 0x0000323a0e001986 */ /* 0x0001e8000c101524 */
[----:B------:R-:W2:Y:S01]  /*2ec0*/  @P3 LDG.E.LTC128B.U16 R79, desc[UR36][R20.64] ;  /* 0x00000024144f3981 */ /* 0x000ea2000c1e1520 */
[----:B------:R-:W-:Y:S01]  /*2ed0*/  IMAD.SHL.U32 R67, R8, 0x100, RZ ;  /* 0x0000010008437824 */ /* 0x000fe200078e00ff */
[----:B------:R-:W-:Y:S02]  /*2ee0*/  LOP3.LUT R65, R61, 0x2, RZ, 0xfc, !PT ;  /* 0x000000023d417812 */ /* 0x000fe400078efcff */
[----:B------:R-:W-:Y:S02]  /*2ef0*/  ISETP.GT.AND P2, PT, R0, 0x1, P0 ;  /* 0x000000010000780c */ /* 0x000fe40000744270 */
[----:B------:R-:W-:-:S02]  /*2f00*/  SHF.L.U64.HI R59, R8, 0x8, R9 ;  /* 0x00000008083b7819 */ /* 0x000fc40000010209 */
[----:B------:R-:W-:-:S05]  /*2f10*/  IADD3 R8, P1, R67, R10, RZ ;  /* 0x0000000a43087210 */ /* 0x000fca0007f3e0ff */
[----:B------:R-:W-:Y:S02]  /*2f20*/  IMAD.X R9, R59, 0x1, R11, P1 ;  /* 0x000000013b097824 */ /* 0x000fe400008e060b */
[----:B--2---:R-:W-:-:S04]  /*2f30*/  IMAD.U32 R56, R79, 0x10000, RZ ;  /* 0x000100004f387824 */ /* 0x004fc800078e00ff */
[----:B------:R-:W-:Y:S01]  /*2f40*/  FMUL R57, R56, R73 ;  /* 0x0000004938397220 */ /* 0x000fe20000400000 */
[----:B------:R-:W-:-:S03]  /*2f50*/  IADD3 R56, P4, R65, R6, RZ ;  /* 0x0000000641387210 */ /* 0x000fc60007f9e0ff */
[----:B------:R-:W-:-:S05]  /*2f60*/  FFMA R57, R40, R72, R57 ;  /* 0x0000004828397223 */ /* 0x000fca0000000039 */
[----:B------:R-:W-:Y:S01]  /*2f70*/  F2FP.BF16.F32.PACK_AB R40, RZ, R57 ;  /* 0x00000039ff28723e */ /* 0x000fe200000010ff */
[----:B------:R-:W-:-:S03]  /*2f80*/  IMAD.X R57, R5, 0x1, R7, P4 ;  /* 0x0000000105397824 */ /* 0x000fc600020e0607 */
[----:B0-----:R-:W-:-:S05]  /*2f90*/  PRMT R58, R40, 0x7610, R58 ;  /* 0x00007610283a7816 */ /* 0x001fca000000003a */
[----:B------:R0:W-:Y:S04]  /*2fa0*/  @P3 STG.E.U16 desc[UR36][R8.64], R58 ;  /* 0x0000003a08003986 */ /* 0x0001e8000c101524 */
[----:B------:R-:W2:Y:S01]  /*2fb0*/  @P2 LDG.E.LTC128B.U16 R79, desc[UR36][R56.64] ;  /* 0x00000024384f2981 */ /* 0x000ea2000c1e1520 */
[----:B------:R-:W-:Y:S01]  /*2fc0*/  LOP3.LUT R69, R67, 0x2, RZ, 0xfc, !PT ;  /* 0x0000000243457812 */ /* 0x000fe200078efcff */
[----:B------:R-:W-:Y:S01]  /*2fd0*/  BSSY B1, `(.L_x_63) ;  /* 0x000000f000017945 */ /* 0x000fe20003800000 */
[----:B------:R-:W-:Y:S02]  /*2fe0*/  ISETP.GT.AND P1, PT, R4, 0x88, PT ;  /* 0x000000880400780c */ /* 0x000fe40003f24270 */
[----:B------:R-:W-:Y:S02]  /*2ff0*/  IADD3 R62, P4, R69, R10, RZ ;  /* 0x0000000a453e7210 */ /* 0x000fe40007f9e0ff */
[----:B------:R-:W-:-:S03]  /*3000*/  ISETP.GT.AND P3, PT, R0, RZ, P1 ;  /* 0x000000ff0000720c */ /* 0x000fc60000f64270 */
[----:B------:R-:W-:Y:S02]  /*3010*/  IMAD.X R63, R59, 0x1, R11, P4 ;  /* 0x000000013b3f7824 */ /* 0x000fe400020e060b */
[----:B--2---:R-:W-:-:S04]  /*3020*/  IMAD.U32 R40, R79, 0x10000, RZ ;  /* 0x000100004f287824 */ /* 0x004fc800078e00ff */
[----:B------:R-:W-:-:S04]  /*3030*/  FMUL R40, R40, R73 ;  /* 0x0000004928287220 */ /* 0x000fc80000400000 */
[----:B------:R-:W-:-:S05]  /*3040*/  FFMA R40, R41, R72, R40 ;  /* 0x0000004829287223 */ /* 0x000fca0000000028 */
[----:B------:R-:W-:Y:S02]  /*3050*/  F2FP.BF16.F32.PACK_AB R41, RZ, R40 ;  /* 0x00000028ff29723e */ /* 0x000fe400000010ff */
[----:B------:R-:W-:Y:S02]  /*3060*/  IADD3 R40, P4, R61, R12, RZ ;  /* 0x0000000c3d287210 */ /* 0x000fe40007f9e0ff */
[----:B------:R-:W-:-:S03]  /*3070*/  PRMT R56, R41, 0x7610, R56 ;  /* 0x0000761029387816 */ /* 0x000fc60000000038 */
[----:B------:R-:W-:Y:S02]  /*3080*/  IMAD.X R41, R5, 0x1, R13, P4 ;  /* 0x0000000105297824 */ /* 0x000fe400020e060d */
[----:B------:R0:W-:Y:S01]  /*3090*/  @P2 STG.E.U16 desc[UR36][R62.64], R56 ;  /* 0x000000383e002986 */ /* 0x0001e2000c101524 */
[----:B------:R-:W-:Y:S05]  /*30a0*/  @!P3 BRA `(.L_x_64) ;  /* 0x000000000004b947 */ /* 0x000fea0003800000 */
[----:B------:R2:W5:Y:S02]  /*30b0*/  LDG.E.LTC128B.U16 R79, desc[UR36][R40.64] ;  /* 0x00000024284f7981 */ /* 0x000564000c1e1520 */
.L_x_64:
[----:B------:R-:W-:Y:S05]  /*30c0*/  BSYNC B1 ;  /* 0x0000000000017941 */ /* 0x000fea0003800000 */
.L_x_63:
[C---:B0----5:R-:W-:Y:S01]  /*30d0*/  IMAD.U32 R56, R79.reuse, 0x10000, RZ ;  /* 0x000100004f387824 */ /* 0x061fe200078e00ff */
[----:B------:R-:W-:Y:S01]  /*30e0*/  ISETP.GT.AND P2, PT, R0, 0x1, P1 ;  /* 0x000000010000780c */ /* 0x000fe20000f44270 */
[----:B------:R-:W-:Y:S01]  /*30f0*/  BSSY B1, `(.L_x_65) ;  /* 0x000000c000017945 */ /* 0x000fe20003800000 */
[----:B------:R-:W-:Y:S01]  /*3100*/  PRMT R62, R79, 0x7610, R62 ;  /* 0x000076104f3e7816 */ /* 0x000fe2000000003e */
[----:B------:R-:W-:Y:S01]  /*3110*/  FMUL R57, R56, R73 ;  /* 0x0000004938397220 */ /* 0x000fe20000400000 */
[----:B------:R-:W-:-:S03]  /*3120*/  IADD3 R56, P4, R67, R14, RZ ;  /* 0x0000000e43387210 */ /* 0x000fc60007f9e0ff */
[----:B------:R-:W-:-:S05]  /*3130*/  FFMA R57, R42, R72, R57 ;  /* 0x000000482a397223 */ /* 0x000fca0000000039 */
[----:B------:R-:W-:Y:S01]  /*3140*/  F2FP.BF16.F32.PACK_AB R42, RZ, R57 ;  /* 0x00000039ff2a723e */ /* 0x000fe200000010ff */
[----:B------:R-:W-:-:S05]  /*3150*/  IMAD.X R57, R59, 0x1, R15, P4 ;  /* 0x000000013b397824 */ /* 0x000fca00020e060f */
[----:B------:R0:W-:Y:S01]  /*3160*/  @P3 STG.E.U16 desc[UR36][R56.64], R42 ;  /* 0x0000002a38003986 */ /* 0x0001e2000c101524 */
[----:B------:R-:W-:Y:S05]  /*3170*/  @!P2 BRA `(.L_x_66) ;  /* 0x00000000000ca947 */ /* 0x000fea0003800000 */
[----:B------:R-:W-:-:S05]  /*3180*/  IADD3 R62, P3, R65, R12, RZ ;  /* 0x0000000c413e7210 */ /* 0x000fca0007f7e0ff */
[----:B------:R-:W-:-:S05]  /*3190*/  IMAD.X R63, R5, 0x1, R13, P3 ;  /* 0x00000001053f7824 */ /* 0x000fca00018e060d */
[----:B------:R0:W5:Y:S03]  /*31a0*/  LDG.E.LTC128B.U16 R62, desc[UR36][R62.64] ;  /* 0x000000243e3e7981 */ /* 0x000166000c1e1520 */
.L_x_66:
[----:B------:R-:W-:Y:S05]  /*31b0*/  BSYNC B1 ;  /* 0x0000000000017941 */ /* 0x000fea0003800000 */
.L_x_65:
[----:B0----5:R-:W-:Y:S01]  /*31c0*/  IMAD.U32 R42, R62, 0x10000, RZ ;  /* 0x000100003e2a7824 */ /* 0x021fe200078e00ff */
[----:B------:R-:W-:Y:S02]  /*31d0*/  LOP3.LUT R63, R61, 0x10, RZ, 0xfc, !PT ;  /* 0x000000103d3f7812 */ /* 0x000fe400078efcff */
[----:B------:R-:W-:Y:S01]  /*31e0*/  ISETP.GT.AND P3, PT, R0, 0x8, P0 ;  /* 0x000000080000780c */ /* 0x000fe20000764270 */
[----:B------:R-:W-:Y:S01]  /*31f0*/  FMUL R42, R42, R73 ;  /* 0x000000492a2a7220 */ /* 0x000fe20000400000 */
[----:B------:R-:W-:Y:S02]  /*3200*/  IADD3 R74, P4, R69, R14, RZ ;  /* 0x0000000e454a7210 */ /* 0x000fe40007f9e0ff */
[----:B-1-34-:R-:W-:Y:S01]  /*3210*/  IADD3 R76, P5, R63, R6, RZ ;  /* 0x000000063f4c7210 */ /* 0x01afe20007fbe0ff */
[----:B------:R-:W-:Y:S02]  /*3220*/  FFMA R42, R43, R72, R42 ;  /* 0x000000482b2a7223 */ /* 0x000fe4000000002a */
[----:B------:R-:W-:-:S02]  /*3230*/  IMAD.X R75, R59, 0x1, R15, P4 ;  /* 0x000000013b4b7824 */ /* 0x000fc400020e060f */
[----:B------:R-:W-:Y:S01]  /*3240*/  IMAD.X R77, R5, 0x1, R7, P5 ;  /* 0x00000001054d7824 */ /* 0x000fe200028e0607 */
[----:B------:R-:W-:-:S04]  /*3250*/  F2FP.BF16.F32.PACK_AB R42, RZ, R42 ;  /* 0x0000002aff2a723e */ /* 0x000fc800000010ff */
[----:B------:R-:W-:-:S05]  /*3260*/  PRMT R58, R42, 0x7610, R58 ;  /* 0x000076102a3a7816 */ /* 0x000fca000000003a */
[----:B------:R0:W-:Y:S04]  /*3270*/  @P2 STG.E.U16 desc[UR36][R74.64], R58 ;  /* 0x0000003a4a002986 */ /* 0x0001e8000c101524 */
[----:B------:R-:W3:Y:S01]  /*3280*/  @P3 LDG.E.LTC128B.U16 R62, desc[UR36][R76.64] ;  /* 0x000000244c3e3981 */ /* 0x000ee2000c1e1520 */
[----:B------:R-:W-:Y:S02]  /*3290*/  LOP3.LUT R71, R67, 0x10, RZ, 0xfc, !PT ;  /* 0x0000001043477812 */ /* 0x000fe400078efcff */
[----:B------:R-:W-:Y:S02]  /*32a0*/  ISETP.GT.AND P2, PT, R0, 0x9, P0 ;  /* 0x000000090000780c */ /* 0x000fe40000744270 */
[----:B------:R-:W-:-:S05]  /*32b0*/  IADD3 R78, P4, R71, R10, RZ ;  /* 0x0000000a474e7210 */ /* 0x000fca0007f9e0ff */
[----:B------:R-:W-:Y:S02]  /*32c0*/  IMAD.X R79, R59, 0x1, R11, P4 ;  /* 0x000000013b4f7824 */ /* 0x000fe400020e060b */
[----:B---3--:R-:W-:-:S04]  /*32d0*/  IMAD.U32 R42, R62, 0x10000, RZ ;  /* 0x000100003e2a7824 */ /* 0x008fc800078e00ff */
[----:B------:R-:W-:-:S04]  /*32e0*/  FMUL R43, R42, R73 ;  /* 0x000000492a2b7220 */ /* 0x000fc80000400000 */
[----:B------:R-:W-:Y:S01]  /*32f0*/  FFMA R44, R44, R72, R43 ;  /* 0x000000482c2c7223 */ /* 0x000fe2000000002b */
[----:B------:R-:W-:-:S04]  /*3300*/  LOP3.LUT R43, R61, 0x12, RZ, 0xfc, !PT ;  /* 0x000000123d2b7812 */ /* 0x000fc800078efcff */
[----:B------:R-:W-:Y:S02]  /*3310*/  IADD3 R80, P5, R43, R6, RZ ;  /* 0x000000062b507210 */ /* 0x000fe40007fbe0ff */
[----:B------:R-:W-:-:S03]  /*3320*/  F2FP.BF16.F32.PACK_AB R44, RZ, R44 ;  /* 0x0000002cff2c723e */ /* 0x000fc600000010ff */
[----:B------:R-:W-:Y:S01]  /*3330*/  IMAD.X R81, R5, 0x1, R7, P5 ;  /* 0x0000000105517824 */ /* 0x000fe200028e0607 */
[----:B0-----:R-:W-:-:S05]  /*3340*/  PRMT R58, R44, 0x7610, R58 ;  /* 0x000076102c3a7816 */ /* 0x001fca000000003a */
[----:B------:R0:W-:Y:S04]  /*3350*/  @P3 STG.E.U16 desc[UR36][R78.64], R58 ;  /* 0x0000003a4e003986 */ /* 0x0001e8000c101524 */
[----:B------:R-:W3:Y:S01]  /*3360*/  @P2 LDG.E.LTC128B.U16 R62, desc[UR36][R80.64] ;  /* 0x00000024503e2981 */ /* 0x000ee2000c1e1520 */
[----:B------:R-:W-:Y:S01]  /*3370*/  LOP3.LUT R75, R67, 0x12, RZ, 0xfc, !PT ;  /* 0x00000012434b7812 */ /* 0x000fe200078efcff */
[----:B------:R-:W-:Y:S01]  /*3380*/  BSSY B1, `(.L_x_67) ;  /* 0x000000d000017945 */ /* 0x000fe20003800000 */
[----:B------:R-:W-:Y:S02]  /*3390*/  ISETP.GT.AND P3, PT, R0, 0x8, P1 ;  /* 0x000000080000780c */ /* 0x000fe40000f64270 */
[----:B------:R-:W-:Y:S01]  /*33a0*/  IADD3 R44, P4, R75, R10, RZ ;  /* 0x0000000a4b2c7210 */ /* 0x000fe20007f9e0ff */
[----:B---3--:R-:W-:-:S04]  /*33b0*/  IMAD.U32 R42, R62, 0x10000, RZ ;  /* 0x000100003e2a7824 */ /* 0x008fc800078e00ff */
[----:B------:R-:W-:-:S04]  /*33c0*/  FMUL R42, R42, R73 ;  /* 0x000000492a2a7220 */ /* 0x000fc80000400000 */
[----:B------:R-:W-:Y:S01]  /*33d0*/  FFMA R42, R45, R72, R42 ;  /* 0x000000482d2a7223 */ /* 0x000fe2000000002a */
[----:B------:R-:W-:-:S04]  /*33e0*/  IMAD.X R45, R59, 0x1, R11, P4 ;  /* 0x000000013b2d7824 */ /* 0x000fc800020e060b */
[----:B------:R-:W-:-:S05]  /*33f0*/  F2FP.BF16.F32.PACK_AB R42, RZ, R42 ;  /* 0x0000002aff2a723e */ /* 0x000fca00000010ff */
[----:B------:R0:W-:Y:S01]  /*3400*/  @P2 STG.E.U16 desc[UR36][R44.64], R42 ;  /* 0x0000002a2c002986 */ /* 0x0001e2000c101524 */
[----:B------:R-:W-:Y:S05]  /*3410*/  @!P3 BRA `(.L_x_68) ;  /* 0x00000000000cb947 */ /* 0x000fea0003800000 */
[----:B0-----:R-:W-:-:S05]  /*3420*/  IADD3 R44, P2, R63, R12, RZ ;  /* 0x0000000c3f2c7210 */ /* 0x001fca0007f5e0ff */
[----:B------:R-:W-:-:S05]  /*3430*/  IMAD.X R45, R5, 0x1, R13, P2 ;  /* 0x00000001052d7824 */ /* 0x000fca00010e060d */
[----:B------:R1:W5:Y:S03]  /*3440*/  LDG.E.LTC128B.U16 R62, desc[UR36][R44.64] ;  /* 0x000000242c3e7981 */ /* 0x000366000c1e1520 */
.L_x_68:
[----:B------:R-:W-:Y:S05]  /*3450*/  BSYNC B1 ;  /* 0x0000000000017941 */ /* 0x000fea0003800000 */
.L_x_67:
[----:B0----5:R-:W-:Y:S01]  /*3460*/  IMAD.U32 R42, R62, 0x10000, RZ ;  /* 0x000100003e2a7824 */ /* 0x021fe200078e00ff */
[----:B-1----:R-:W-:Y:S01]  /*3470*/  IADD3 R44, P4, R71, R14, RZ ;  /* 0x0000000e472c7210 */ /* 0x002fe20007f9e0ff */
[----:B------:R-:W-:Y:S01]  /*3480*/  BSSY B1, `(.L_x_69) ;  /* 0x000000b000017945 */ /* 0x000fe20003800000 */
[----:B------:R-:W-:Y:S01]  /*3490*/  ISETP.GT.AND P2, PT, R0, 0x9, P1 ;  /* 0x000000090000780c */ /* 0x000fe20000f44270 */
[----:B------:R-:W-:-:S04]  /*34a0*/  FMUL R45, R42, R73 ;  /* 0x000000492a2d7220 */ /* 0x000fc80000400000 */
[----:B------:R-:W-:-:S05]  /*34b0*/  FFMA R45, R46, R72, R45 ;  /* 0x000000482e2d7223 */ /* 0x000fca000000002d */
[----:B------:R-:W-:Y:S01]  /*34c0*/  F2FP.BF16.F32.PACK_AB R42, RZ, R45 ;  /* 0x0000002dff2a723e */ /* 0x000fe200000010ff */
[----:B------:R-:W-:-:S05]  /*34d0*/  IMAD.X R45, R59, 0x1, R15, P4 ;  /* 0x000000013b2d7824 */ /* 0x000fca00020e060f */
[----:B------:R0:W-:Y:S01]  /*34e0*/  @P3 STG.E.U16 desc[UR36][R44.64], R42 ;  /* 0x0000002a2c003986 */ /* 0x0001e2000c101524 */
[----:B------:R-:W-:Y:S05]  /*34f0*/  @!P2 BRA `(.L_x_70) ;  /* 0x00000000000ca947 */ /* 0x000fea0003800000 */
[----:B0-----:R-:W-:-:S05]  /*3500*/  IADD3 R44, P3, R43, R12, RZ ;  /* 0x0000000c2b2c7210 */ /* 0x001fca0007f7e0ff */
[----:B------:R-:W-:-:S05]  /*3510*/  IMAD.X R45, R5, 0x1, R13, P3 ;  /* 0x00000001052d7824 */ /* 0x000fca00018e060d */
[----:B------:R1:W5:Y:S03]  /*3520*/  LDG.E.LTC128B.U16 R62, desc[UR36][R44.64] ;  /* 0x000000242c3e7981 */ /* 0x000366000c1e1520 */
.L_x_70:
[----:B------:R-:W-:Y:S05]  /*3530*/  BSYNC B1 ;  /* 0x0000000000017941 */ /* 0x000fea0003800000 */
.L_x_69:
[----:B0----5:R-:W-:Y:S01]  /*3540*/  IMAD.U32 R42, R62, 0x10000, RZ ;  /* 0x000100003e2a7824 */ /* 0x021fe200078e00ff */
[----:B-1----:R-:W-:Y:S02]  /*3550*/  LOP3.LUT R45, R61, 0x20, RZ, 0xfc, !PT ;  /* 0x000000203d2d7812 */ /* 0x002fe400078efcff */
[----:B------:R-:W-:Y:S01]  /*3560*/  ISETP.GT.AND P3, PT, R0, 0x10, P0 ;  /* 0x000000100000780c */ /* 0x000fe20000764270 */
[----:B------:R-:W-:Y:S01]  /*3570*/  FMUL R42, R42, R73 ;  /* 0x000000492a2a7220 */ /* 0x000fe20000400000 */
[----:B------:R-:W-:Y:S02]  /*3580*/  IADD3 R78, P4, R75, R14, RZ ;  /* 0x0000000e4b4e7210 */ /* 0x000fe40007f9e0ff */
[----:B------:R-:W-:Y:S01]  /*3590*/  IADD3 R80, P5, R45, R6, RZ ;  /* 0x000000062d507210 */ /* 0x000fe20007fbe0ff */
        /* <DEDUP_REMOVED lines=35> */
.L_x_72:
[----:B------:R-:W-:Y:S05]  /*37d0*/  BSYNC B1 ;  /* 0x0000000000017941 */ /* 0x000fea0003800000 */
.L_x_71:
        /* <DEDUP_REMOVED lines=13> */
.L_x_74:
[----:B------:R-:W-:Y:S05]  /*38b0*/  BSYNC B1 ;  /* 0x0000000000017941 */ /* 0x000fea0003800000 */
.L_x_73:
        /* <DEDUP_REMOVED lines=23> */
[----:B------:R-:W-:Y:S02]  /*3a30*/  IMAD.X R89, R5, 0x1, R7, P4 ;  /* 0x0000000105597824 */ /* 0x000fe400020e0607 */
[----:B------:R0:W-:Y:S04]  /*3a40*/  @P3 STG.E.U16 desc[UR36][R86.64], R52 ;  /* 0x0000003456003986 */ /* 0x0001e8000c101524 */
[----:B------:R-:W3:Y:S01]  /*3a50*/  @P0 LDG.E.LTC128B.U16 R62, desc[UR36][R88.64] ;  /* 0x00000024583e0981 */ /* 0x000ee2000c1e1520 */
[----:B------:R-:W-:Y:S01]  /*3a60*/  LOP3.LUT R7, R67, 0x32, RZ, 0xfc, !PT ;  /* 0x0000003243077812 */ /* 0x000fe200078efcff */
[----:B------:R-:W-:Y:S01]  /*3a70*/  BSSY B1, `(.L_x_75) ;  /* 0x000000d000017945 */ /* 0x000fe20003800000 */
[----:B------:R-:W-:Y:S02]  /*3a80*/  ISETP.GT.AND P2, PT, R0, 0x18, P1 ;  /* 0x000000180000780c */ /* 0x000fe40000f44270 */
[----:B------:R-:W-:-:S05]  /*3a90*/  IADD3 R10, P3, R7, R10, RZ ;  /* 0x0000000a070a7210 */ /* 0x000fca0007f7e0ff */
[----:B------:R-:W-:Y:S02]  /*3aa0*/  IMAD.X R11, R59, 0x1, R11, P3 ;  /* 0x000000013b0b7824 */ /* 0x000fe400018e060b */
[----:B---3--:R-:W-:-:S04]  /*3ab0*/  IMAD.U32 R6, R62, 0x10000, RZ ;  /* 0x000100003e067824 */ /* 0x008fc800078e00ff */
[----:B------:R-:W-:-:S04]  /*3ac0*/  FMUL R6, R6, R73 ;  /* 0x0000004906067220 */ /* 0x000fc80000400000 */
[----:B------:R-:W-:-:S05]  /*3ad0*/  FFMA R6, R53, R72, R6 ;  /* 0x0000004835067223 */ /* 0x000fca0000000006 */
[----:B------:R-:W-:-:S05]  /*3ae0*/  F2FP.BF16.F32.PACK_AB R6, RZ, R6 ;  /* 0x00000006ff06723e */ /* 0x000fca00000010ff */
[----:B------:R0:W-:Y:S01]  /*3af0*/  @P0 STG.E.U16 desc[UR36][R10.64], R6 ;  /* 0x000000060a000986 */ /* 0x0001e2000c101524 */
[----:B------:R-:W-:Y:S05]  /*3b00*/  @!P2 BRA `(.L_x_76) ;  /* 0x00000000000ca947 */ /* 0x000fea0003800000 */
[----:B0-----:R-:W-:-:S05]  /*3b10*/  IADD3 R10, P0, R49, R12, RZ ;  /* 0x0000000c310a7210 */ /* 0x001fca0007f1e0ff */
[----:B------:R-:W-:-:S05]  /*3b20*/  IMAD.X R11, R5, 0x1, R13, P0 ;  /* 0x00000001050b7824 */ /* 0x000fca00000e060d */
[----:B------:R1:W5:Y:S03]  /*3b30*/  LDG.E.LTC128B.U16 R62, desc[UR36][R10.64] ;  /* 0x000000240a3e7981 */ /* 0x000366000c1e1520 */
.L_x_76:
[----:B------:R-:W-:Y:S05]  /*3b40*/  BSYNC B1 ;  /* 0x0000000000017941 */ /* 0x000fea0003800000 */
.L_x_75:
[----:B0----5:R-:W-:Y:S01]  /*3b50*/  IMAD.U32 R6, R62, 0x10000, RZ ;  /* 0x000100003e067824 */ /* 0x021fe200078e00ff */
[----:B-1----:R-:W-:Y:S01]  /*3b60*/  IADD3 R10, P0, R51, R14, RZ ;  /* 0x0000000e330a7210 */ /* 0x002fe20007f1e0ff */
[----:B------:R-:W-:Y:S01]  /*3b70*/  BSSY B1, `(.L_x_77) ;  /* 0x000000b000017945 */ /* 0x000fe20003800000 */
[----:B------:R-:W-:Y:S01]  /*3b80*/  ISETP.GT.AND P1, PT, R0, 0x19, P1 ;  /* 0x000000190000780c */ /* 0x000fe20000f24270 */
[----:B------:R-:W-:-:S04]  /*3b90*/  FMUL R11, R6, R73 ;  /* 0x00000049060b7220 */ /* 0x000fc80000400000 */
[----:B------:R-:W-:-:S05]  /*3ba0*/  FFMA R11, R54, R72, R11 ;  /* 0x00000048360b7223 */ /* 0x000fca000000000b */
[----:B------:R-:W-:Y:S01]  /*3bb0*/  F2FP.BF16.F32.PACK_AB R6, RZ, R11 ;  /* 0x0000000bff06723e */ /* 0x000fe200000010ff */
[----:B------:R-:W-:Y:S01]  /*3bc0*/  IMAD.X R11, R59, 0x1, R15, P0 ;  /* 0x000000013b0b7824 */ /* 0x000fe200000e060f */
[----:B------:R-:W-:-:S04]  /*3bd0*/  IADD3 R12, P0, R81, R12, RZ ;  /* 0x0000000c510c7210 */ /* 0x000fc80007f1e0ff */
[----:B------:R0:W-:Y:S01]  /*3be0*/  @P2 STG.E.U16 desc[UR36][R10.64], R6 ;  /* 0x000000060a002986 */ /* 0x0001e2000c101524 */
[----:B------:R-:W-:Y:S01]  /*3bf0*/  IMAD.X R13, R5, 0x1, R13, P0 ;  /* 0x00000001050d7824 */ /* 0x000fe200000e060d */
[----:B------:R-:W-:Y:S07]  /*3c00*/  @!P1 BRA `(.L_x_78) ;  /* 0x0000000000049947 */ /* 0x000fee0003800000 */
[----:B------:R1:W5:Y:S02]  /*3c10*/  LDG.E.LTC128B.U16 R62, desc[UR36][R12.64] ;  /* 0x000000240c3e7981 */ /* 0x000364000c1e1520 */
.L_x_78:
[----:B------:R-:W-:Y:S05]  /*3c20*/  BSYNC B1 ;  /* 0x0000000000017941 */ /* 0x000fea0003800000 */
.L_x_77:
[----:B0----5:R-:W-:Y:S01]  /*3c30*/  IMAD.U32 R6, R62, 0x10000, RZ ;  /* 0x000100003e067824 */ /* 0x021fe200078e00ff */
[----:B------:R-:W-:Y:S01]  /*3c40*/  IADD3 R10, P3, R7, R14, RZ ;  /* 0x0000000e070a7210 */ /* 0x000fe20007f7e0ff */
[----:B------:R-:W-:Y:S01]  /*3c50*/  BSSY B1, `(.L_x_79) ;  /* 0x000000c000017945 */ /* 0x000fe20003800000 */
[----:B------:R-:W-:Y:S01]  /*3c60*/  ISETP.GT.AND P0, PT, R4, 0x100, PT ;  /* 0x000001000400780c */ /* 0x000fe20003f04270 */
[----:B------:R-:W-:Y:S02]  /*3c70*/  FMUL R6, R6, R73 ;  /* 0x0000004906067220 */ /* 0x000fe40000400000 */
[----:B------:R-:W-:Y:S01]  /*3c80*/  IMAD.X R11, R59, 0x1, R15, P3 ;  /* 0x000000013b0b7824 */ /* 0x000fe200018e060f */
[----:B------:R-:W-:Y:S01]  /*3c90*/  ISETP.GT.AND P2, PT, R0, RZ, P0 ;  /* 0x000000ff0000720c */ /* 0x000fe20000744270 */
[----:B------:R-:W-:-:S05]  /*3ca0*/  FFMA R6, R55, R72, R6 ;  /* 0x0000004837067223 */ /* 0x000fca0000000006 */
[----:B------:R-:W-:-:S05]  /*3cb0*/  F2FP.BF16.F32.PACK_AB R6, RZ, R6 ;  /* 0x00000006ff06723e */ /* 0x000fca00000010ff */
[----:B------:R0:W-:Y:S02]  /*3cc0*/  @P1 STG.E.U16 desc[UR36][R10.64], R6 ;  /* 0x000000060a001986 */ /* 0x0001e4000c101524 */
[----:B------:R-:W-:Y:S05]  /*3cd0*/  @!P2 BRA `(.L_x_80) ;  /* 0x00000000000ca947 */ /* 0x000fea0003800000 */
[----:B0-----:R-:W-:-:S05]  /*3ce0*/  IADD3 R10, P1, R20, R61, RZ ;  /* 0x0000003d140a7210 */ /* 0x001fca0007f3e0ff */
[----:B------:R-:W-:-:S05]  /*3cf0*/  IMAD.X R11, R21, 0x1, R5, P1 ;  /* 0x00000001150b7824 */ /* 0x000fca00008e0605 */
[----:B------:R3:W5:Y:S03]  /*3d00*/  LDG.E.LTC128B.U16 R62, desc[UR36][R10.64] ;  /* 0x000000240a3e7981 */ /* 0x000766000c1e1520 */
.L_x_80:
[----:B------:R-:W-:Y:S05]  /*3d10*/  BSYNC B1 ;  /* 0x0000000000017941 */ /* 0x000fea0003800000 */
.L_x_79:
[----:B0----5:R-:W-:Y:S01]  /*3d20*/  IMAD.U32 R6, R62, 0x10000, RZ ;  /* 0x000100003e067824 */ /* 0x021fe200078e00ff */
[----:B---3--:R-:W-:Y:S01]  /*3d30*/  IADD3 R10, P1, R8, R67, RZ ;  /* 0x00000043080a7210 */ /* 0x008fe20007f3e0ff */
        /* <DEDUP_REMOVED lines=11> */
.L_x_82:
[----:B------:R-:W-:Y:S05]  /*3df0*/  BSYNC B1 ;  /* 0x0000000000017941 */ /* 0x000fea0003800000 */
.L_x_81:
[----:B0----5:R-:W-:Y:S01]  /*3e00*/  IMAD.U32 R6, R62, 0x10000, RZ ;  /* 0x000100003e067824 */ /* 0x021fe200078e00ff */
[----:B---3--:R-:W-:Y:S01]  /*3e10*/  IADD3 R10, P4, R69, R8, RZ ;  /* 0x00000008450a7210 */ /* 0x008fe20007f9e0ff */
        /* <DEDUP_REMOVED lines=12> */
.L_x_84:
[----:B------:R-:W-:Y:S05]  /*3ee0*/  BSYNC B1 ;  /* 0x0000000000017941 */ /* 0x000fea0003800000 */
.L_x_83:
[----:B-----5:R-:W-:Y:S01]  /*3ef0*/  IMAD.U32 R4, R62, 0x10000, RZ ;  /* 0x000100003e047824 */ /* 0x020fe200078e00ff */
[----:B0--3--:R-:W-:Y:S01]  /*3f00*/  IADD3 R10, P4, R56, R67, RZ ;  /* 0x00000043380a7210 */ /* 0x009fe20007f9e0ff */
        /* <DEDUP_REMOVED lines=11> */
.L_x_86:
[----:B------:R-:W-:Y:S05]  /*3fc0*/  BSYNC B1 ;  /* 0x0000000000017941 */ /* 0x000fea0003800000 */
.L_x_85:
[----:B0----5:R-:W-:Y:S01]  /*3fd0*/  IMAD.U32 R4, R62, 0x10000, RZ ;  /* 0x000100003e047824 */ /* 0x021fe200078e00ff */
[----:B---3--:R-:W-:Y:S01]  /*3fe0*/  IADD3 R10, P4, R56, R69, RZ ;  /* 0x00000045380a7210 */ /* 0x008fe20007f9e0ff */
[----:B------:R-:W-:Y:S01]  /*3ff0*/  BSSY B1, `(.L_x_87) ;  /* 0x000000b000017945 */ /* 0x000fe20003800000 */
[----:B------:R-:W-:Y:S01]  /*4000*/  ISETP.GT.AND P2, PT, R0, 0x8, P0 ;  /* 0x000000080000780c */ /* 0x000fe20000744270 */
[----:B------:R-:W-:Y:S02]  /*4010*/  FMUL R4, R4, R73 ;  /* 0x0000004904047220 */ /* 0x000fe40000400000 */
[----:B------:R-:W-:Y:S02]  /*4020*/  IMAD.X R11, R57, 0x1, R59, P4 ;  /* 0x00000001390b7824 */ /* 0x000fe400020e063b */
[----:B------:R-:W-:-:S05]  /*4030*/  FFMA R4, R27, R72, R4 ;  /* 0x000000481b047223 */ /* 0x000fca0000000004 */
[----:B------:R-:W-:-:S05]  /*4040*/  F2FP.BF16.F32.PACK_AB R4, RZ, R4 ;  /* 0x00000004ff04723e */ /* 0x000fca00000010ff */
[----:B------:R0:W-:Y:S01]  /*4050*/  @P3 STG.E.U16 desc[UR36][R10.64], R4 ;  /* 0x000000040a003986 */ /* 0x0001e2000c101524 */
[----:B------:R-:W-:Y:S05]  /*4060*/  @!P2 BRA `(.L_x_88) ;  /* 0x00000000000ca947 */ /* 0x000fea0003800000 */
[----:B0-----:R-:W-:-:S05]  /*4070*/  IADD3 R10, P3, R63, R20, RZ ;  /* 0x000000143f0a7210 */ /* 0x001fca0007f7e0ff */
[----:B------:R-:W-:-:S05]  /*4080*/  IMAD.X R11, R21, 0x1, R5, P3 ;  /* 0x00000001150b7824 */ /* 0x000fca00018e0605 */
[----:B------:R3:W5:Y:S03]  /*4090*/  LDG.E.LTC128B.U16 R62, desc[UR36][R10.64] ;  /* 0x000000240a3e7981 */ /* 0x000766000c1e1520 */
.L_x_88:
[----:B------:R-:W-:Y:S05]  /*40a0*/  BSYNC B1 ;  /* 0x0000000000017941 */ /* 0x000fea0003800000 */
.L_x_87:
        /* <DEDUP_REMOVED lines=13> */
.L_x_90:
[----:B------:R-:W-:Y:S05]  /*4180*/  BSYNC B1 ;  /* 0x0000000000017941 */ /* 0x000fea0003800000 */
.L_x_89:
        /* <DEDUP_REMOVED lines=13> */
.L_x_92:
[----:B------:R-:W-:Y:S05]  /*4260*/  BSYNC B1 ;  /* 0x0000000000017941 */ /* 0x000fea0003800000 */
.L_x_91:
        /* <DEDUP_REMOVED lines=13> */
.L_x_94:
[----:B------:R-:W-:Y:S05]  /*4340*/  BSYNC B1 ;  /* 0x0000000000017941 */ /* 0x000fea0003800000 */
.L_x_93:
        /* <DEDUP_REMOVED lines=13> */
.L_x_96:
[----:B------:R-:W-:Y:S05]  /*4420*/  BSYNC B1 ;  /* 0x0000000000017941 */ /* 0x000fea0003800000 */
.L_x_95:
        /* <DEDUP_REMOVED lines=13> */
.L_x_98:
[----:B------:R-:W-:Y:S05]  /*4500*/  BSYNC B1 ;  /* 0x0000000000017941 */ /* 0x000fea0003800000 */
.L_x_97:
        /* <DEDUP_REMOVED lines=13> */
.L_x_100:
[----:B------:R-:W-:Y:S05]  /*45e0*/  BSYNC B1 ;  /* 0x0000000000017941 */ /* 0x000fea0003800000 */
.L_x_99:
        /* <DEDUP_REMOVED lines=13> */
.L_x_102:
[----:B------:R-:W-:Y:S05]  /*46c0*/  BSYNC B1 ;  /* 0x0000000000017941 */ /* 0x000fea0003800000 */
.L_x_101:
        /* <DEDUP_REMOVED lines=13> */
.L_x_104:
[----:B------:R-:W-:Y:S05]  /*47a0*/  BSYNC B1 ;  /* 0x0000000000017941 */ /* 0x000fea0003800000 */
.L_x_103:
[----:B0----5:R-:W-:Y:S01]  /*47b0*/  IMAD.U32 R4, R62, 0x10000, RZ ;  /* 0x000100003e047824 */ /* 0x021fe200078e00ff */
[----:B---3--:R-:W-:Y:S01]  /*47c0*/  IADD3 R10, P3, R51, R8, RZ ;  /* 0x00000008330a7210 */ /* 0x008fe20007f7e0ff */
[----:B------:R-:W-:Y:S01]  /*47d0*/  BSSY B1, `(.L_x_105) ;  /* 0x000000b000017945 */ /* 0x000fe20003800000 */
[----:B------:R-:W-:Y:S01]  /*47e0*/  ISETP.GT.AND P0, PT, R0, 0x19, P0 ;  /* 0x000000190000780c */ /* 0x000fe20000704270 */
[----:B------:R-:W-:-:S04]  /*47f0*/  FMUL R11, R4, R73 ;  /* 0x00000049040b7220 */ /* 0x000fc80000400000 */
[----:B------:R-:W-:-:S05]  /*4800*/  FFMA R11, R36, R72, R11 ;  /* 0x00000048240b7223 */ /* 0x000fca000000000b */
[----:B------:R-:W-:Y:S01]  /*4810*/  F2FP.BF16.F32.PACK_AB R4, RZ, R11 ;  /* 0x0000000bff04723e */ /* 0x000fe200000010ff */
[----:B------:R-:W-:Y:S01]  /*4820*/  IMAD.X R11, R9, 0x1, R59, P3 ;  /* 0x00000001090b7824 */ /* 0x000fe200018e063b */
[----:B-1----:R-:W-:-:S04]  /*4830*/  IADD3 R12, P3, R81, R20, RZ ;  /* 0x00000014510c7210 */ /* 0x002fc80007f7e0ff */
[----:B------:R0:W-:Y:S01]  /*4840*/  @P2 STG.E.U16 desc[UR36][R10.64], R4 ;  /* 0x000000040a002986 */ /* 0x0001e2000c101524 */
[----:B------:R-:W-:Y:S01]  /*4850*/  IMAD.X R13, R21, 0x1, R5, P3 ;  /* 0x00000001150d7824 */ /* 0x000fe200018e0605 */
[----:B------:R-:W-:Y:S07]  /*4860*/  @!P0 BRA `(.L_x_106) ;  /* 0x0000000000048947 */ /* 0x000fee0003800000 */
[----:B------:R1:W5:Y:S02]  /*4870*/  LDG.E.LTC128B.U16 R62, desc[UR36][R12.64] ;  /* 0x000000240c3e7981 */ /* 0x000364000c1e1520 */
.L_x_106:
[----:B------:R-:W-:Y:S05]  /*4880*/  BSYNC B1 ;  /* 0x0000000000017941 */ /* 0x000fea0003800000 */
.L_x_105:
[----:B0----5:R-:W-:Y:S01]  /*4890*/  IMAD.U32 R4, R62, 0x10000, RZ ;  /* 0x000100003e047824 */ /* 0x021fe200078e00ff */
[----:B------:R-:W-:Y:S01]  /*48a0*/  IADD3 R8, P2, R7, R8, RZ ;  /* 0x0000000807087210 */ /* 0x000fe20007f5e0ff */
        /* <DEDUP_REMOVED lines=11> */
.L_x_108:
[----:B------:R-:W-:Y:S05]  /*4960*/  BSYNC B1 ;  /* 0x0000000000017941 */ /* 0x000fea0003800000 */
.L_x_107:
[----:B0----5:R-:W-:Y:S01]  /*4970*/  IMAD.U32 R4, R62, 0x10000, RZ ;  /* 0x000100003e047824 */ /* 0x021fe200078e00ff */
[----:B---3--:R-:W-:Y:S01]  /*4980*/  IADD3 R8, P0, R51, R56, RZ ;  /* 0x0000003833087210 */ /* 0x008fe20007f1e0ff */
[----:B------:R-:W-:Y:S01]  /*4990*/  BSSY B1, `(.L_x_109) ;  /* 0x000000c000017945 */ /* 0x000fe20003800000 */
[----:B------:R-:W-:Y:S01]  /*49a0*/  ISETP.GT.AND P1, PT, R0, 0x19, P1 ;  /* 0x000000190000780c */ /* 0x000fe20000f24270 */
[----:B------:R-:W-:-:S04]  /*49b0*/  FMUL R9, R4, R73 ;  /* 0x0000004904097220 */ /* 0x000fc80000400000 */
[----:B------:R-:W-:-:S05]  /*49c0*/  FFMA R9, R38, R72, R9 ;  /* 0x0000004826097223 */ /* 0x000fca0000000009 */
[----:B------:R-:W-:Y:S01]  /*49d0*/  F2FP.BF16.F32.PACK_AB R4, RZ, R9 ;  /* 0x00000009ff04723e */ /* 0x000fe200000010ff */
[----:B------:R-:W-:-:S03]  /*49e0*/  IMAD.X R9, R57, 0x1, R59, P0 ;  /* 0x0000000139097824 */ /* 0x000fc600000e063b */
[----:B------:R-:W-:Y:S02]  /*49f0*/  PRMT R6, R4, 0x7610, R6 ;  /* 0x0000761004067816 */ /* 0x000fe40000000006 */
[----:B------:R-:W-:-:S03]  /*4a00*/  IADD3 R4, P0, R81, R40, RZ ;  /* 0x0000002851047210 */ /* 0x000fc60007f1e0ff */
[----:B------:R0:W-:Y:S02]  /*4a10*/  @P3 STG.E.U16 desc[UR36][R8.64], R6 ;  /* 0x0000000608003986 */ /* 0x0001e4000c101524 */
[----:B------:R-:W-:Y:S01]  /*4a20*/  IMAD.X R5, R41, 0x1, R5, P0 ;  /* 0x0000000129057824 */ /* 0x000fe200000e0605 */
[----:B------:R-:W-:Y:S07]  /*4a30*/  @!P1 BRA `(.L_x_110) ;  /* 0x0000000000049947 */ /* 0x000fee0003800000 */
[----:B------:R3:W5:Y:S02]  /*4a40*/  LDG.E.LTC128B.U16 R62, desc[UR36][R4.64] ;  /* 0x00000024043e7981 */ /* 0x000764000c1e1520 */
.L_x_110:
[----:B------:R-:W-:Y:S05]  /*4a50*/  BSYNC B1 ;  /* 0x0000000000017941 */ /* 0x000fea0003800000 */
.L_x_109:
[----:B------:R-:W-:Y:S05]  /*4a60*/  @!P1 BRA `(.L_x_111) ;  /* 0x00000010006c9947 */ /* 0x000fea0003800000 */
[----:B-----5:R-:W-:Y:S01]  /*4a70*/  IMAD.U32 R62, R62, 0x10000, RZ ;  /* 0x000100003e3e7824 */ /* 0x020fe200078e00ff */
[----:B---3--:R-:W-:-:S03]  /*4a80*/  IADD3 R4, P0, R7, R56, RZ ;  /* 0x0000003807047210 */ /* 0x008fc60007f1e0ff */
[----:B------:R-:W-:Y:S02]  /*4a90*/  FMUL R62, R62, R73 ;  /* 0x000000493e3e7220 */ /* 0x000fe40000400000 */
[----:B------:R-:W-:Y:S02]  /*4aa0*/  IMAD.X R5, R57, 0x1, R59, P0 ;  /* 0x0000000139057824 */ /* 0x000fe400000e063b */
[----:B------:R-:W-:-:S05]  /*4ab0*/  FFMA R62, R39, R72, R62 ;  /* 0x00000048273e7223 */ /* 0x000fca000000003e */
[----:B------:R-:W-:-:S05]  /*4ac0*/  F2FP.BF16.F32.PACK_AB R62, RZ, R62 ;  /* 0x0000003eff3e723e */ /* 0x000fca00000010ff */
[----:B------:R4:W-:Y:S01]  /*4ad0*/  STG.E.U16 desc[UR36][R4.64], R62 ;  /* 0x0000003e04007986 */ /* 0x0009e2000c101524 */
[----:B------:R-:W-:Y:S05]  /*4ae0*/  BRA `(.L_x_111) ;  /* 0x00000010004c7947 */ /* 0x000fea0003800000 */
.L_x_34:
[----:B------:R-:W-:Y:S01]  /*4af0*/  ULDC.64 UR4, c[0x0][0x5c0] ;  /* 0x0001700000047ab9 */ /* 0x000fe20000000a00 */
[-C--:B------:R-:W-:Y:S01]  /*4b00*/  FMUL R56, R56, R72.reuse ;  /* 0x0000004838387220 */ /* 0x080fe20000400000 */
[----:B------:R-:W-:Y:S01]  /*4b10*/  LEA R6, P0, R80, UR4, 0x1 ;  /* 0x0000000450067c11 */ /* 0x000fe2000f8008ff */
[-C--:B------:R-:W-:Y:S01]  /*4b20*/  FMUL R57, R57, R72.reuse ;  /* 0x0000004839397220 */ /* 0x080fe20000400000 */
[----:B------:R-:W-:Y:S01]  /*4b30*/  ISETP.GT.AND P3, PT, R0, 0x1, P1 ;  /* 0x000000010000780c */ /* 0x000fe20000f64270 */
[----:B------:R-:W-:Y:S01]  /*4b40*/  FMUL R58, R58, R72 ;  /* 0x000000483a3a7220 */ /* 0x000fe20000400000 */
[----:B------:R-:W-:Y:S01]  /*4b50*/  F2FP.BF16.F32.PACK_AB R56, RZ, R56 ;  /* 0x00000038ff38723e */ /* 0x000fe200000010ff */
[-C--:B------:R-:W-:Y:S01]  /*4b60*/  FMUL R59, R59, R72.reuse ;  /* 0x000000483b3b7220 */ /* 0x080fe20000400000 */
[----:B------:R-:W-:Y:S01]  /*4b70*/  LEA.HI.X R7, R80, UR5, R91, 0x1, P0 ;  /* 0x0000000550077c11 */ /* 0x000fe200080f0c5b */
[-C--:B------:R-:W-:Y:S01]  /*4b80*/  FMUL R60, R60, R72.reuse ;  /* 0x000000483c3c7220 */ /* 0x080fe20000400000 */
[----:B------:R-:W-:Y:S01]  /*4b90*/  ISETP.GT.AND P0, PT, R4, 0x8, PT ;  /* 0x000000080400780c */ /* 0x000fe20003f04270 */
[-C--:B------:R-:W-:Y:S01]  /*4ba0*/  FMUL R61, R61, R72.reuse ;  /* 0x000000483d3d7220 */ /* 0x080fe20000400000 */
[----:B------:R-:W-:Y:S01]  /*4bb0*/  F2FP.BF16.F32.PACK_AB R57, RZ, R57 ;  /* 0x00000039ff39723e */ /* 0x000fe200000010ff */
[----:B------:R-:W-:Y:S01]  /*4bc0*/  @P2 STG.E.U16 desc[UR36][R6.64], R56 ;  /* 0x0000003806002986 */ /* 0x000fe2000c101524 */
[----:B------:R-:W-:Y:S01]  /*4bd0*/  ISETP.GT.AND P2, PT, R0, RZ, P0 ;  /* 0x000000ff0000720c */ /* 0x000fe20000744270 */
[----:B------:R-:W-:Y:S01]  /*4be0*/  FMUL R62, R62, R72 ;  /* 0x000000483e3e7220 */ /* 0x000fe20000400000 */
[----:B------:R-:W-:Y:S01]  /*4bf0*/  LEA R10, P4, R8, R6, 0x4 ;  /* 0x00000006080a7211 */ /* 0x000fe200078820ff */
[----:B------:R-:W-:Y:S01]  /*4c00*/  @P3 STG.E.U16 desc[UR36][R6.64+0x2], R57 ;  /* 0x0000023906003986 */ /* 0x000fe2000c101524 */
[----:B------:R-:W-:Y:S01]  /*4c10*/  ISETP.GT.AND P5, PT, R0, 0x1, P0 ;  /* 0x000000010000780c */ /* 0x000fe200007a4270 */
[----:B------:R-:W-:Y:S01]  /*4c20*/  FMUL R63, R63, R72 ;  /* 0x000000483f3f7220 */ /* 0x000fe20000400000 */
[----:B------:R-:W-:Y:S01]  /*4c30*/  F2FP.BF16.F32.PACK_AB R58, RZ, R58 ;  /* 0x0000003aff3a723e */ /* 0x000fe200000010ff */
[-C--:B------:R-:W-:Y:S01]  /*4c40*/  FMUL R64, R64, R72.reuse ;  /* 0x0000004840407220 */ /* 0x080fe20000400000 */
[----:B------:R-:W-:Y:S01]  /*4c50*/  ISETP.GT.AND P3, PT, R0, 0x8, P1 ;  /* 0x000000080000780c */ /* 0x000fe20000f64270 */
[-C--:B------:R-:W-:Y:S01]  /*4c60*/  FMUL R65, R65, R72.reuse ;  /* 0x0000004841417220 */ /* 0x080fe20000400000 */
[--C-:B------:R-:W-:Y:S01]  /*4c70*/  LEA.HI.X R11, R8, R7, R9.reuse, 0x4, P4 ;  /* 0x00000007080b7211 */ /* 0x100fe200020f2409 */
[-C--:B------:R-:W-:Y:S01]  /*4c80*/  FMUL R66, R66, R72.reuse ;  /* 0x0000004842427220 */ /* 0x080fe20000400000 */
[C---:B------:R-:W-:Y:S01]  /*4c90*/  ISETP.GT.AND P4, PT, R0.reuse, 0x9, P1 ;  /* 0x000000090000780c */ /* 0x040fe20000f84270 */
[-C--:B------:R-:W-:Y:S01]  /*4ca0*/  FMUL R67, R67, R72.reuse ;  /* 0x0000004843437220 */ /* 0x080fe20000400000 */
[----:B------:R-:W-:Y:S01]  /*4cb0*/  F2FP.BF16.F32.PACK_AB R59, RZ, R59 ;  /* 0x0000003bff3b723e */ /* 0x000fe200000010ff */
[----:B------:R-:W-:Y:S01]  /*4cc0*/  @P2 STG.E.U16 desc[UR36][R10.64], R58 ;  /* 0x0000003a0a002986 */ /* 0x000fe2000c101524 */
[----:B------:R-:W-:Y:S01]  /*4cd0*/  ISETP.GT.AND P2, PT, R0, 0x8, P0 ;  /* 0x000000080000780c */ /* 0x000fe20000744270 */
[----:B------:R-:W-:Y:S01]  /*4ce0*/  FMUL R68, R68, R72 ;  /* 0x0000004844447220 */ /* 0x000fe20000400000 */
[----:B------:R-:W-:Y:S01]  /*4cf0*/  F2FP.BF16.F32.PACK_AB R60, RZ, R60 ;  /* 0x0000003cff3c723e */ /* 0x000fe200000010ff */
[----:B------:R0:W-:Y:S01]  /*4d00*/  @P5 STG.E.U16 desc[UR36][R10.64+0x2], R59 ;  /* 0x0000023b0a005986 */ /* 0x0001e2000c101524 */
[----:B------:R-:W-:Y:S01]  /*4d10*/  F2FP.BF16.F32.PACK_AB R61, RZ, R61 ;  /* 0x0000003dff3d723e */ /* 0x000fe200000010ff */
[----:B------:R-:W-:Y:S01]  /*4d20*/  FMUL R69, R69, R72 ;  /* 0x0000004845457220 */ /* 0x000fe20000400000 */
[----:B------:R-:W-:Y:S01]  /*4d30*/  F2FP.BF16.F32.PACK_AB R62, RZ, R62 ;  /* 0x0000003eff3e723e */ /* 0x000fe200000010ff */
[----:B------:R-:W-:Y:S01]  /*4d40*/  @P3 STG.E.U16 desc[UR36][R6.64+0x10], R60 ;  /* 0x0000103c06003986 */ /* 0x000fe2000c101524 */
[----:B------:R-:W-:Y:S01]  /*4d50*/  ISETP.GT.AND P3, PT, R0, 0x9, P0 ;  /* 0x000000090000780c */ /* 0x000fe20000764270 */
[-C--:B------:R-:W-:Y:S01]  /*4d60*/  FMUL R70, R70, R72.reuse ;  /* 0x0000004846467220 */ /* 0x080fe20000400000 */
[C---:B------:R-:W-:Y:S01]  /*4d70*/  ISETP.GT.AND P5, PT, R0.reuse, 0x10, P1 ;  /* 0x000000100000780c */ /* 0x040fe20000fa4270 */
[----:B------:R1:W-:Y:S01]  /*4d80*/  @P4 STG.E.U16 desc[UR36][R6.64+0x12], R61 ;  /* 0x0000123d06004986 */ /* 0x0003e2000c101524 */
[C---:B------:R-:W-:Y:S01]  /*4d90*/  ISETP.GT.AND P4, PT, R0.reuse, 0x11, P1 ;  /* 0x000000110000780c */ /* 0x040fe20000f84270 */
[----:B------:R-:W-:Y:S01]  /*4da0*/  FMUL R71, R71, R72 ;  /* 0x0000004847477220 */ /* 0x000fe20000400000 */
[----:B------:R-:W-:Y:S01]  /*4db0*/  F2FP.BF16.F32.PACK_AB R63, RZ, R63 ;  /* 0x0000003fff3f723e */ /* 0x000fe200000010ff */
[----:B------:R-:W-:Y:S01]  /*4dc0*/  @P2 STG.E.U16 desc[UR36][R10.64+0x10], R62 ;  /* 0x0000103e0a002986 */ /* 0x000fe2000c101524 */
[----:B------:R-:W-:Y:S01]  /*4dd0*/  ISETP.GT.AND P2, PT, R0, 0x10, P0 ;  /* 0x000000100000780c */ /* 0x000fe20000744270 */
[----:B0-----:R-:W-:Y:S01]  /*4de0*/  IMAD.SHL.U32 R59, R8, 0x100, RZ ;  /* 0x00000100083b7824 */ /* 0x001fe200078e00ff */
[----:B------:R-:W-:Y:S01]  /*4df0*/  F2FP.BF16.F32.PACK_AB R64, RZ, R64 ;  /* 0x00000040ff40723e */ /* 0x000fe200000010ff */
[----:B------:R-:W-:Y:S01]  /*4e00*/  FMUL R40, R40, R72 ;  /* 0x0000004828287220 */ /* 0x000fe20000400000 */
[----:B------:R-:W-:Y:S01]  /*4e10*/  F2FP.BF16.F32.PACK_AB R65, RZ, R65 ;  /* 0x00000041ff41723e */ /* 0x000fe200000010ff */
[----:B------:R0:W-:Y:S01]  /*4e20*/  @P3 STG.E.U16 desc[UR36][R10.64+0x12], R63 ;  /* 0x0000123f0a003986 */ /* 0x0001e2000c101524 */
[----:B------:R-:W-:Y:S01]  /*4e30*/  F2FP.BF16.F32.PACK_AB R66, RZ, R66 ;  /* 0x00000042ff42723e */ /* 0x000fe200000010ff */
[-C--:B------:R-:W-:Y:S01]  /*4e40*/  FMUL R41, R41, R72.reuse ;  /* 0x0000004829297220 */ /* 0x080fe20000400000 */
[----:B------:R-:W-:Y:S01]  /*4e50*/  ISETP.GT.AND P3, PT, R0, 0x11, P0 ;  /* 0x000000110000780c */ /* 0x000fe20000764270 */
[----:B------:R-:W-:Y:S01]  /*4e60*/  @P5 STG.E.U16 desc[UR36][R6.64+0x20], R64 ;  /* 0x0000204006005986 */ /* 0x000fe2000c101524 */
[----:B------:R-:W-:Y:S01]  /*4e70*/  F2FP.BF16.F32.PACK_AB R67, RZ, R67 ;  /* 0x00000043ff43723e */ /* 0x000fe200000010ff */
[----:B------:R-:W-:Y:S01]  /*4e80*/  FMUL R42, R42, R72 ;  /* 0x000000482a2a7220 */ /* 0x000fe20000400000 */
[----:B------:R-:W-:Y:S01]  /*4e90*/  F2FP.BF16.F32.PACK_AB R68, RZ, R68 ;  /* 0x00000044ff44723e */ /* 0x000fe200000010ff */
[----:B------:R2:W-:Y:S01]  /*4ea0*/  @P4 STG.E.U16 desc[UR36][R6.64+0x22], R65 ;  /* 0x0000224106004986 */ /* 0x0005e2000c101524 */
[C---:B------:R-:W-:Y:S01]  /*4eb0*/  ISETP.GT.AND P4, PT, R0.reuse, 0x18, P1 ;  /* 0x000000180000780c */ /* 0x040fe20000f84270 */
[-C--:B------:R-:W-:Y:S01]  /*4ec0*/  FMUL R43, R43, R72.reuse ;  /* 0x000000482b2b7220 */ /* 0x080fe20000400000 */
[C---:B------:R-:W-:Y:S01]  /*4ed0*/  ISETP.GT.AND P1, PT, R0.reuse, 0x19, P1 ;  /* 0x000000190000780c */ /* 0x040fe20000f24270 */
[----:B------:R-:W-:Y:S01]  /*4ee0*/  @P2 STG.E.U16 desc[UR36][R10.64+0x20], R66 ;  /* 0x000020420a002986 */ /* 0x000fe2000c101524 */
[----:B------:R-:W-:Y:S01]  /*4ef0*/  ISETP.GT.AND P2, PT, R0, 0x18, P0 ;  /* 0x000000180000780c */ /* 0x000fe20000744270 */
[-C--:B------:R-:W-:Y:S01]  /*4f00*/  FMUL R44, R44, R72.reuse ;  /* 0x000000482c2c7220 */ /* 0x080fe20000400000 */
[----:B------:R-:W-:Y:S01]  /*4f10*/  ISETP.GT.AND P0, PT, R0, 0x19, P0 ;  /* 0x000000190000780c */ /* 0x000fe20000704270 */
[----:B------:R-:W-:Y:S01]  /*4f20*/  @P3 STG.E.U16 desc[UR36][R10.64+0x22], R67 ;  /* 0x000022430a003986 */ /* 0x000fe2000c101524 */
[----:B------:R-:W-:Y:S01]  /*4f30*/  F2FP.BF16.F32.PACK_AB R69, RZ, R69 ;  /* 0x00000045ff45723e */ /* 0x000fe200000010ff */
[----:B------:R-:W-:Y:S01]  /*4f40*/  FMUL R45, R45, R72 ;  /* 0x000000482d2d7220 */ /* 0x000fe20000400000 */
[----:B------:R-:W-:Y:S01]  /*4f50*/  F2FP.BF16.F32.PACK_AB R70, RZ, R70 ;  /* 0x00000046ff46723e */ /* 0x000fe200000010ff */
[-C--:B------:R-:W-:Y:S01]  /*4f60*/  FMUL R47, R47, R72.reuse ;  /* 0x000000482f2f7220 */ /* 0x080fe20000400000 */
[----:B------:R-:W-:Y:S01]  /*4f70*/  ISETP.GT.AND P3, PT, R4, 0x80, PT ;  /* 0x000000800400780c */ /* 0x000fe20003f64270 */
[----:B------:R-:W-:Y:S01]  /*4f80*/  @P4 STG.E.U16 desc[UR36][R6.64+0x30], R68 ;  /* 0x0000304406004986 */ /* 0x000fe2000c101524 */
[----:B------:R-:W-:Y:S01]  /*4f90*/  F2FP.BF16.F32.PACK_AB R71, RZ, R71 ;  /* 0x00000047ff47723e */ /* 0x000fe200000010ff */
[-C--:B------:R-:W-:Y:S01]  /*4fa0*/  FMUL R46, R46, R72.reuse ;  /* 0x000000482e2e7220 */ /* 0x080fe20000400000 */
[----:B------:R-:W-:Y:S01]  /*4fb0*/  SHF.L.U64.HI R57, R8, 0x8, R9 ;  /* 0x0000000808397819 */ /* 0x000fe20000010209 */
[----:B------:R-:W-:Y:S01]  /*4fc0*/  @P1 STG.E.U16 desc[UR36][R6.64+0x32], R69 ;  /* 0x0000324506001986 */ /* 0x000fe2000c101524 */
[----:B------:R-:W-:Y:S01]  /*4fd0*/  ISETP.GT.AND P1, PT, R0, RZ, P3 ;  /* 0x000000ff0000720c */ /* 0x000fe20001f24270 */
[----:B------:R-:W-:Y:S01]  /*4fe0*/  FMUL R48, R48, R72 ;  /* 0x0000004830307220 */ /* 0x000fe20000400000 */
[----:B-1----:R-:W-:Y:S01]  /*4ff0*/  LOP3.LUT R61, R59, 0x2, RZ, 0xfc, !PT ;  /* 0x000000023b3d7812 */ /* 0x002fe200078efcff */
[----:B------:R-:W-:Y:S01]  /*5000*/  @P2 STG.E.U16 desc[UR36][R10.64+0x30], R70 ;  /* 0x000030460a002986 */ /* 0x000fe2000c101524 */
[----:B------:R-:W-:Y:S01]  /*5010*/  F2FP.BF16.F32.PACK_AB R40, RZ, R40 ;  /* 0x00000028ff28723e */ /* 0x000fe200000010ff */
[----:B------:R-:W-:Y:S01]  /*5020*/  FMUL R49, R49, R72 ;  /* 0x0000004831317220 */ /* 0x000fe20000400000 */
[-C--:B------:R-:W-:Y:S01]  /*5030*/  IADD3 R14, P4, R61, R6.reuse, RZ ;  /* 0x000000063d0e7210 */ /* 0x080fe20007f9e0ff */
[----:B------:R-:W-:Y:S01]  /*5040*/  @P0 STG.E.U16 desc[UR36][R10.64+0x32], R71 ;  /* 0x000032470a000986 */ /* 0x000fe2000c101524 */
[----:B------:R-:W-:Y:S01]  /*5050*/  IADD3 R8, P0, R59, R6, RZ ;  /* 0x000000063b087210 */ /* 0x000fe20007f1e0ff */
[----:B------:R-:W-:Y:S01]  /*5060*/  FMUL R50, R50, R72 ;  /* 0x0000004832327220 */ /* 0x000fe20000400000 */
[----:B------:R-:W-:Y:S01]  /*5070*/  ISETP.GT.AND P2, PT, R4, 0x88, PT ;  /* 0x000000880400780c */ /* 0x000fe20003f44270 */
[--C-:B------:R-:W-:Y:S01]  /*5080*/  IMAD.X R15, R57, 0x1, R7.reuse, P4 ;  /* 0x00000001390f7824 */ /* 0x100fe200020e0607 */
[----:B------:R-:W-:Y:S01]  /*5090*/  IADD3 R12, P4, R59, R10, RZ ;  /* 0x0000000a3b0c7210 */ /* 0x000fe20007f9e0ff */
[----:B------:R-:W-:Y:S01]  /*50a0*/  IMAD.X R9, R57, 0x1, R7, P0 ;  /* 0x0000000139097824 */ /* 0x000fe200000e0607 */
[C---:B------:R-:W-:Y:S01]  /*50b0*/  ISETP.GT.AND P0, PT, R0.reuse, 0x1, P3 ;  /* 0x000000010000780c */ /* 0x040fe20001f04270 */
[-C--:B------:R-:W-:Y:S01]  /*50c0*/  FMUL R51, R51, R72.reuse ;  /* 0x0000004833337220 */ /* 0x080fe20000400000 */
[----:B------:R-:W-:Y:S01]  /*50d0*/  F2FP.BF16.F32.PACK_AB R41, RZ, R41 ;  /* 0x00000029ff29723e */ /* 0x000fe200000010ff */
[--C-:B------:R-:W-:Y:S01]  /*50e0*/  IMAD.X R13, R57, 0x1, R11.reuse, P4 ;  /* 0x00000001390d7824 */ /* 0x100fe200020e060b */
[----:B------:R-:W-:Y:S01]  /*50f0*/  @P1 STG.E.U16 desc[UR36][R8.64], R40 ;  /* 0x0000002808001986 */ /* 0x000fe2000c101524 */
[----:B------:R-:W-:Y:S01]  /*5100*/  ISETP.GT.AND P1, PT, R0, RZ, P2 ;  /* 0x000000ff0000720c */ /* 0x000fe20001724270 */
[-C--:B------:R-:W-:Y:S01]  /*5110*/  FMUL R52, R52, R72.reuse ;  /* 0x0000004834347220 */ /* 0x080fe20000400000 */
[----:B------:R-:W-:Y:S01]  /*5120*/  ISETP.GT.AND P4, PT, R0, 0x1, P2 ;  /* 0x000000010000780c */ /* 0x000fe20001784270 */
[----:B------:R-:W-:Y:S01]  /*5130*/  FMUL R53, R53, R72 ;  /* 0x0000004835357220 */ /* 0x000fe20000400000 */
[----:B------:R-:W-:Y:S01]  /*5140*/  IADD3 R20, P5, R61, R10, RZ ;  /* 0x0000000a3d147210 */ /* 0x000fe20007fbe0ff */
[----:B------:R-:W-:Y:S01]  /*5150*/  FMUL R54, R54, R72 ;  /* 0x0000004836367220 */ /* 0x000fe20000400000 */
[----:B------:R-:W-:Y:S01]  /*5160*/  F2FP.BF16.F32.PACK_AB R42, RZ, R42 ;  /* 0x0000002aff2a723e */ /* 0x000fe200000010ff */
[-C--:B------:R-:W-:Y:S01]  /*5170*/  FMUL R55, R55, R72.reuse ;  /* 0x0000004837377220 */ /* 0x080fe20000400000 */
[----:B------:R1:W-:Y:S01]  /*5180*/  @P0 STG.E.U16 desc[UR36][R14.64], R41 ;  /* 0x000000290e000986 */ /* 0x0003e2000c101524 */
[----:B------:R-:W-:Y:S01]  /*5190*/  F2FP.BF16.F32.PACK_AB R43, RZ, R43 ;  /* 0x0000002bff2b723e */ /* 0x000fe200000010ff */
[----:B------:R-:W-:Y:S01]  /*51a0*/  IMAD.X R21, R57, 0x1, R11, P5 ;  /* 0x0000000139157824 */ /* 0x000fe200028e060b */
[----:B0-----:R-:W-:Y:S01]  /*51b0*/  LOP3.LUT R63, R59, 0x10, RZ, 0xfc, !PT ;  /* 0x000000103b3f7812 */ /* 0x001fe200078efcff */
[-C--:B------:R-:W-:Y:S01]  /*51c0*/  FMUL R24, R24, R72.reuse ;  /* 0x0000004818187220 */ /* 0x080fe20000400000 */
[----:B------:R-:W-:Y:S01]  /*51d0*/  @P1 STG.E.U16 desc[UR36][R12.64], R42 ;  /* 0x0000002a0c001986 */ /* 0x000fe2000c101524 */
[C---:B------:R-:W-:Y:S01]  /*51e0*/  ISETP.GT.AND P1, PT, R0.reuse, 0x8, P3 ;  /* 0x000000080000780c */ /* 0x040fe20001f24270 */
[-C--:B------:R-:W-:Y:S01]  /*51f0*/  FMUL R25, R25, R72.reuse ;  /* 0x0000004819197220 */ /* 0x080fe20000400000 */
[----:B--2---:R-:W-:Y:S01]  /*5200*/  LOP3.LUT R65, R59, 0x12, RZ, 0xfc, !PT ;  /* 0x000000123b417812 */ /* 0x004fe200078efcff */
[----:B------:R0:W-:Y:S01]  /*5210*/  @P4 STG.E.U16 desc[UR36][R20.64], R43 ;  /* 0x0000002b14004986 */ /* 0x0001e2000c101524 */
[----:B------:R-:W-:Y:S01]  /*5220*/  ISETP.GT.AND P0, PT, R0, 0x9, P3 ;  /* 0x000000090000780c */ /* 0x000fe20001f04270 */
[----:B------:R-:W-:Y:S01]  /*5230*/  FMUL R26, R26, R72 ;  /* 0x000000481a1a7220 */ /* 0x000fe20000400000 */
[----:B-1----:R-:W-:Y:S01]  /*5240*/  IADD3 R14, P5, R63, R6, RZ ;  /* 0x000000063f0e7210 */ /* 0x002fe20007fbe0ff */
[----:B------:R-:W-:Y:S01]  /*5250*/  FMUL R27, R27, R72 ;  /* 0x000000481b1b7220 */ /* 0x000fe20000400000 */
[----:B------:R-:W-:Y:S01]  /*5260*/  IADD3 R40, P4, R65, R6, RZ ;  /* 0x0000000641287210 */ /* 0x000fe20007f9e0ff */
[----:B------:R-:W-:Y:S01]  /*5270*/  FMUL R28, R28, R72 ;  /* 0x000000481c1c7220 */ /* 0x000fe20000400000 */
[----:B------:R-:W-:Y:S01]  /*5280*/  F2FP.BF16.F32.PACK_AB R44, RZ, R44 ;  /* 0x0000002cff2c723e */ /* 0x000fe200000010ff */
[C-C-:B------:R-:W-:Y:S01]  /*5290*/  IMAD.X R15, R57.reuse, 0x1, R7.reuse, P5 ;  /* 0x00000001390f7824 */ /* 0x140fe200028e0607 */
[----:B------:R-:W-:Y:S01]  /*52a0*/  F2FP.BF16.F32.PACK_AB R45, RZ, R45 ;  /* 0x0000002dff2d723e */ /* 0x000fe200000010ff */
[----:B------:R-:W-:Y:S01]  /*52b0*/  IMAD.X R41, R57, 0x1, R7, P4 ;  /* 0x0000000139297824 */ /* 0x000fe200020e0607 */
[----:B------:R-:W-:Y:S01]  /*52c0*/  F2FP.BF16.F32.PACK_AB R47, RZ, R47 ;  /* 0x0000002fff2f723e */ /* 0x000fe200000010ff */
[-C--:B------:R-:W-:Y:S01]  /*52d0*/  FMUL R29, R29, R72.reuse ;  /* 0x000000481d1d7220 */ /* 0x080fe20000400000 */
[----:B------:R1:W-:Y:S01]  /*52e0*/  @P1 STG.E.U16 desc[UR36][R14.64], R44 ;  /* 0x0000002c0e001986 */ /* 0x0003e2000c101524 */
[----:B------:R-:W-:Y:S01]  /*52f0*/  ISETP.GT.AND P1, PT, R0, 0x8, P2 ;  /* 0x000000080000780c */ /* 0x000fe20001724270 */
[----:B------:R-:W-:Y:S01]  /*5300*/  FMUL R30, R30, R72 ;  /* 0x000000481e1e7220 */ /* 0x000fe20000400000 */
[----:B0-----:R-:W-:Y:S01]  /*5310*/  IADD3 R20, P4, R63, R10, RZ ;  /* 0x0000000a3f147210 */ /* 0x001fe20007f9e0ff */
[----:B------:R0:W-:Y:S01]  /*5320*/  @P0 STG.E.U16 desc[UR36][R40.64], R45 ;  /* 0x0000002d28000986 */ /* 0x0001e2000c101524 */
[----:B------:R-:W-:Y:S01]  /*5330*/  ISETP.GT.AND P0, PT, R0, 0x9, P2 ;  /* 0x000000090000780c */ /* 0x000fe20001704270 */
[----:B------:R-:W-:Y:S01]  /*5340*/  FMUL R31, R31, R72 ;  /* 0x000000481f1f7220 */ /* 0x000fe20000400000 */
[----:B------:R-:W-:Y:S01]  /*5350*/  F2FP.BF16.F32.PACK_AB R46, RZ, R46 ;  /* 0x0000002eff2e723e */ /* 0x000fe200000010ff */
[----:B------:R-:W-:Y:S01]  /*5360*/  IMAD.X R21, R57, 0x1, R11, P4 ;  /* 0x0000000139157824 */ /* 0x000fe200020e060b */
[----:B------:R-:W-:Y:S01]  /*5370*/  PRMT R5, R47, 0x7610, R5 ;  /* 0x000076102f057816 */ /* 0x000fe20000000005 */
[-C--:B------:R-:W-:Y:S01]  /*5380*/  FMUL R32, R32, R72.reuse ;  /* 0x0000004820207220 */ /* 0x080fe20000400000 */
[----:B------:R-:W-:Y:S01]  /*5390*/  LOP3.LUT R47, R59, 0x22, RZ, 0xfc, !PT ;  /* 0x000000223b2f7812 */ /* 0x000fe200078efcff */
[----:B------:R-:W-:Y:S01]  /*53a0*/  FMUL R33, R33, R72 ;  /* 0x0000004821217220 */ /* 0x000fe20000400000 */
[----:B-1----:R-:W-:Y:S01]  /*53b0*/  IADD3 R14, P5, R65, R10, RZ ;  /* 0x0000000a410e7210 */ /* 0x002fe20007fbe0ff */
[----:B------:R1:W-:Y:S01]  /*53c0*/  @P1 STG.E.U16 desc[UR36][R20.64], R46 ;  /* 0x0000002e14001986 */ /* 0x0003e2000c101524 */
[----:B------:R-:W-:Y:S01]  /*53d0*/  ISETP.GT.AND P1, PT, R0, 0x10, P3 ;  /* 0x000000100000780c */ /* 0x000fe20001f24270 */
[----:B------:R-:W-:Y:S01]  /*53e0*/  FMUL R34, R34, R72 ;  /* 0x0000004822227220 */ /* 0x000fe20000400000 */
[----:B0-----:R-:W-:Y:S01]  /*53f0*/  LOP3.LUT R45, R59, 0x20, RZ, 0xfc, !PT ;  /* 0x000000203b2d7812 */ /* 0x001fe200078efcff */
[----:B------:R-:W-:Y:S01]  /*5400*/  IMAD.X R15, R57, 0x1, R11, P5 ;  /* 0x00000001390f7824 */ /* 0x000fe200028e060b */
[----:B------:R-:W-:Y:S01]  /*5410*/  F2FP.BF16.F32.PACK_AB R48, RZ, R48 ;  /* 0x00000030ff30723e */ /* 0x000fe200000010ff */
[----:B------:R-:W-:Y:S01]  /*5420*/  FMUL R35, R35, R72 ;  /* 0x0000004823237220 */ /* 0x000fe20000400000 */
[----:B------:R-:W-:Y:S01]  /*5430*/  IADD3 R40, P4, R45, R6, RZ ;  /* 0x000000062d287210 */ /* 0x000fe20007f9e0ff */
[-C--:B------:R-:W-:Y:S01]  /*5440*/  FMUL R36, R36, R72.reuse ;  /* 0x0000004824247220 */ /* 0x080fe20000400000 */
[----:B------:R0:W-:Y:S01]  /*5450*/  @P0 STG.E.U16 desc[UR36][R14.64], R5 ;  /* 0x000000050e000986 */ /* 0x0001e2000c101524 */
[----:B------:R-:W-:Y:S01]  /*5460*/  ISETP.GT.AND P0, PT, R0, 0x11, P3 ;  /* 0x000000110000780c */ /* 0x000fe20001f04270 */
[----:B------:R-:W-:Y:S01]  /*5470*/  FMUL R37, R37, R72 ;  /* 0x0000004825257220 */ /* 0x000fe20000400000 */
[----:B-1----:R-:W-:Y:S01]  /*5480*/  IADD3 R20, P5, R47, R6, RZ ;  /* 0x000000062f147210 */ /* 0x002fe20007fbe0ff */
[C-C-:B------:R-:W-:Y:S01]  /*5490*/  IMAD.X R41, R57.reuse, 0x1, R7.reuse, P4 ;  /* 0x0000000139297824 */ /* 0x140fe200020e0607 */
[----:B------:R-:W-:Y:S01]  /*54a0*/  F2FP.BF16.F32.PACK_AB R49, RZ, R49 ;  /* 0x00000031ff31723e */ /* 0x000fe200000010ff */
[----:B------:R-:W-:Y:S01]  /*54b0*/  FMUL R38, R38, R72 ;  /* 0x0000004826267220 */ /* 0x000fe20000400000 */
[----:B------:R-:W-:Y:S01]  /*54c0*/  F2FP.BF16.F32.PACK_AB R50, RZ, R50 ;  /* 0x00000032ff32723e */ /* 0x000fe200000010ff */
[----:B------:R-:W-:Y:S01]  /*54d0*/  IMAD.X R21, R57, 0x1, R7, P5 ;  /* 0x0000000139157824 */ /* 0x000fe200028e0607 */
[----:B------:R1:W-:Y:S01]  /*54e0*/  @P1 STG.E.U16 desc[UR36][R40.64], R48 ;  /* 0x0000003028001986 */ /* 0x0003e2000c101524 */
[----:B------:R-:W-:Y:S01]  /*54f0*/  ISETP.GT.AND P1, PT, R0, 0x10, P2 ;  /* 0x000000100000780c */ /* 0x000fe20001724270 */
[----:B------:R-:W-:Y:S01]  /*5500*/  FMUL R39, R39, R72 ;  /* 0x0000004827277220 */ /* 0x000fe20000400000 */
[----:B0-----:R-:W-:-:S02]  /*5510*/  IADD3 R14, P4, R45, R10, RZ ;  /* 0x0000000a2d0e7210 */ /* 0x001fc40007f9e0ff */
[----:B------:R0:W-:Y:S01]  /*5520*/  @P0 STG.E.U16 desc[UR36][R20.64], R49 ;  /* 0x0000003114000986 */ /* 0x0001e2000c101524 */
[C---:B------:R-:W-:Y:S02]  /*5530*/  ISETP.GT.AND P0, PT, R0.reuse, 0x11, P2 ;  /* 0x000000110000780c */ /* 0x040fe40001704270 */
[----:B------:R-:W-:Y:S01]  /*5540*/  IADD3 R42, P5, R47, R10, RZ ;  /* 0x0000000a2f2a7210 */ /* 0x000fe20007fbe0ff */
[--C-:B------:R-:W-:Y:S01]  /*5550*/  IMAD.X R15, R57, 0x1, R11.reuse, P4 ;  /* 0x00000001390f7824 */ /* 0x100fe200020e060b */
[----:B------:R-:W-:Y:S02]  /*5560*/  ISETP.GT.AND P4, PT, R0, 0x18, P3 ;  /* 0x000000180000780c */ /* 0x000fe40001f84270 */
[----:B-1----:R-:W-:Y:S01]  /*5570*/  LOP3.LUT R41, R59, 0x30, RZ, 0xfc, !PT ;  /* 0x000000303b297812 */ /* 0x002fe200078efcff */
[----:B------:R-:W-:Y:S01]  /*5580*/  IMAD.X R43, R57, 0x1, R11, P5 ;  /* 0x00000001392b7824 */ /* 0x000fe200028e060b */
[----:B------:R-:W-:Y:S01]  /*5590*/  F2FP.BF16.F32.PACK_AB R51, RZ, R51 ;  /* 0x00000033ff33723e */ /* 0x000fe200000010ff */
[----:B------:R-:W-:Y:S01]  /*55a0*/  @P1 STG.E.U16 desc[UR36][R14.64], R50 ;  /* 0x000000320e001986 */ /* 0x000fe2000c101524 */
[----:B------:R-:W-:-:S02]  /*55b0*/  F2FP.BF16.F32.PACK_AB R52, RZ, R52 ;  /* 0x00000034ff34723e */ /* 0x000fc400000010ff */
[----:B0-----:R-:W-:Y:S01]  /*55c0*/  IADD3 R20, P5, R41, R6, RZ ;  /* 0x0000000629147210 */ /* 0x001fe20007fbe0ff */
[----:B------:R0:W-:Y:S01]  /*55d0*/  @P0 STG.E.U16 desc[UR36][R42.64], R51 ;  /* 0x000000332a000986 */ /* 0x0001e2000c101524 */
[C---:B------:R-:W-:Y:S02]  /*55e0*/  ISETP.GT.AND P1, PT, R4.reuse, 0x100, PT ;  /* 0x000001000400780c */ /* 0x040fe40003f24270 */
[----:B------:R-:W-:Y:S01]  /*55f0*/  ISETP.GT.AND P0, PT, R4, 0x108, PT ;  /* 0x000001080400780c */ /* 0x000fe20003f04270 */
[----:B------:R-:W-:Y:S01]  /*5600*/  IMAD.X R21, R57, 0x1, R7, P5 ;  /* 0x0000000139157824 */ /* 0x000fe200028e0607 */
[C---:B------:R-:W-:Y:S02]  /*5610*/  ISETP.GT.AND P3, PT, R0.reuse, 0x19, P3 ;  /* 0x000000190000780c */ /* 0x040fe40001f64270 */
[----:B------:R-:W-:Y:S02]  /*5620*/  F2FP.BF16.F32.PACK_AB R53, RZ, R53 ;  /* 0x00000035ff35723e */ /* 0x000fe400000010ff */
[----:B------:R-:W-:Y:S01]  /*5630*/  @P4 STG.E.U16 desc[UR36][R20.64], R52 ;  /* 0x0000003414004986 */ /* 0x000fe2000c101524 */
[----:B------:R-:W-:-:S02]  /*5640*/  ISETP.GT.AND P4, PT, R0, 0x18, P2 ;  /* 0x000000180000780c */ /* 0x000fc40001784270 */
[----:B0-----:R-:W-:Y:S02]  /*5650*/  LOP3.LUT R43, R59, 0x32, RZ, 0xfc, !PT ;  /* 0x000000323b2b7812 */ /* 0x001fe400078efcff */
[----:B------:R-:W-:Y:S02]  /*5660*/  F2FP.BF16.F32.PACK_AB R54, RZ, R54 ;  /* 0x00000036ff36723e */ /* 0x000fe400000010ff */
[----:B------:R-:W-:Y:S02]  /*5670*/  IADD3 R4, P5, R43, R6, RZ ;  /* 0x000000062b047210 */ /* 0x000fe40007fbe0ff */
[----:B------:R-:W-:Y:S02]  /*5680*/  ISETP.GT.AND P2, PT, R0, 0x19, P2 ;  /* 0x000000190000780c */ /* 0x000fe40001744270 */
[----:B------:R-:W-:Y:S01]  /*5690*/  F2FP.BF16.F32.PACK_AB R55, RZ, R55 ;  /* 0x00000037ff37723e */ /* 0x000fe200000010ff */
[----:B------:R-:W-:Y:S01]  /*56a0*/  IMAD.X R5, R57, 0x1, R7, P5 ;  /* 0x0000000139057824 */ /* 0x000fe200028e0607 */
[----:B------:R-:W-:-:S02]  /*56b0*/  IADD3 R6, P5, R41, R10, RZ ;  /* 0x0000000a29067210 */ /* 0x000fc40007fbe0ff */
[----:B------:R-:W-:Y:S02]  /*56c0*/  F2FP.BF16.F32.PACK_AB R24, RZ, R24 ;  /* 0x00000018ff18723e */ /* 0x000fe400000010ff */
[----:B------:R0:W-:Y:S01]  /*56d0*/  @P3 STG.E.U16 desc[UR36][R4.64], R53 ;  /* 0x0000003504003986 */ /* 0x0001e2000c101524 */
[--C-:B------:R-:W-:Y:S01]  /*56e0*/  IMAD.X R7, R57, 0x1, R11.reuse, P5 ;  /* 0x0000000139077824 */ /* 0x100fe200028e060b */
[----:B------:R-:W-:Y:S02]  /*56f0*/  IADD3 R10, P3, R43, R10, RZ ;  /* 0x0000000a2b0a7210 */ /* 0x000fe40007f7e0ff */
[----:B------:R-:W-:Y:S02]  /*5700*/  IADD3 R14, P5, R59, R8, RZ ;  /* 0x000000083b0e7210 */ /* 0x000fe40007fbe0ff */
[----:B------:R1:W-:Y:S01]  /*5710*/  @P4 STG.E.U16 desc[UR36][R6.64], R54 ;  /* 0x0000003606004986 */ /* 0x0003e2000c101524 */
[C---:B------:R-:W-:Y:S01]  /*5720*/  ISETP.GT.AND P4, PT, R0.reuse, RZ, P1 ;  /* 0x000000ff0000720c */ /* 0x040fe20000f84270 */
[C---:B------:R-:W-:Y:S01]  /*5730*/  IMAD.X R11, R57.reuse, 0x1, R11, P3 ;  /* 0x00000001390b7824 */ /* 0x040fe200018e060b */
[----:B------:R-:W-:Y:S01]  /*5740*/  ISETP.GT.AND P3, PT, R0, 0x1, P1 ;  /* 0x000000010000780c */ /* 0x000fe20000f64270 */
[----:B------:R-:W-:Y:S01]  /*5750*/  IMAD.X R15, R57, 0x1, R9, P5 ;  /* 0x00000001390f7824 */ /* 0x000fe200028e0609 */
[----:B------:R-:W-:-:S02]  /*5760*/  F2FP.BF16.F32.PACK_AB R25, RZ, R25 ;  /* 0x00000019ff19723e */ /* 0x000fc400000010ff */
[----:B0-----:R-:W-:Y:S01]  /*5770*/  IADD3 R4, P5, R61, R8, RZ ;  /* 0x000000083d047210 */ /* 0x001fe20007fbe0ff */
[----:B------:R-:W-:Y:S01]  /*5780*/  @P2 STG.E.U16 desc[UR36][R10.64], R55 ;  /* 0x000000370a002986 */ /* 0x000fe2000c101524 */
[C---:B------:R-:W-:Y:S02]  /*5790*/  ISETP.GT.AND P2, PT, R0.reuse, RZ, P0 ;  /* 0x000000ff0000720c */ /* 0x040fe40000744270 */
[----:B------:R-:W-:Y:S01]  /*57a0*/  F2FP.BF16.F32.PACK_AB R26, RZ, R26 ;  /* 0x0000001aff1a723e */ /* 0x000fe200000010ff */
[----:B------:R-:W-:Y:S01]  /*57b0*/  IMAD.X R5, R57, 0x1, R9, P5 ;  /* 0x0000000139057824 */ /* 0x000fe200028e0609 */
[-C--:B-1----:R-:W-:Y:S01]  /*57c0*/  IADD3 R6, P5, R59, R12.reuse, RZ ;  /* 0x0000000c3b067210 */ /* 0x082fe20007fbe0ff */
[----:B------:R-:W-:Y:S01]  /*57d0*/  @P4 STG.E.U16 desc[UR36][R14.64], R24 ;  /* 0x000000180e004986 */ /* 0x000fe2000c101524 */
[----:B------:R-:W-:Y:S02]  /*57e0*/  IADD3 R20, P4, R61, R12, RZ ;  /* 0x0000000c3d147210 */ /* 0x000fe40007f9e0ff */
[----:B------:R-:W-:Y:S01]  /*57f0*/  F2FP.BF16.F32.PACK_AB R27, RZ, R27 ;  /* 0x0000001bff1b723e */ /* 0x000fe200000010ff */
[----:B------:R0:W-:Y:S01]  /*5800*/  @P3 STG.E.U16 desc[UR36][R4.64], R25 ;  /* 0x0000001904003986 */ /* 0x0001e2000c101524 */
[C---:B------:R-:W-:Y:S01]  /*5810*/  ISETP.GT.AND P3, PT, R0.reuse, 0x1, P0 ;  /* 0x000000010000780c */ /* 0x040fe20000764270 */
[C-C-:B------:R-:W-:Y:S01]  /*5820*/  IMAD.X R7, R57.reuse, 0x1, R13.reuse, P5 ;  /* 0x0000000139077824 */ /* 0x140fe200028e060d */
[----:B------:R-:W-:Y:S01]  /*5830*/  ISETP.GT.AND P5, PT, R0, 0x8, P1 ;  /* 0x000000080000780c */ /* 0x000fe20000fa4270 */
[----:B------:R-:W-:Y:S01]  /*5840*/  IMAD.X R21, R57, 0x1, R13, P4 ;  /* 0x0000000139157824 */ /* 0x000fe200020e060d */
[----:B------:R-:W-:-:S02]  /*5850*/  F2FP.BF16.F32.PACK_AB R28, RZ, R28 ;  /* 0x0000001cff1c723e */ /* 0x000fc400000010ff */
[----:B------:R-:W-:Y:S01]  /*5860*/  @P2 STG.E.U16 desc[UR36][R6.64], R26 ;  /* 0x0000001a06002986 */ /* 0x000fe2000c101524 */
[C---:B------:R-:W-:Y:S02]  /*5870*/  ISETP.GT.AND P2, PT, R0.reuse, 0x9, P1 ;  /* 0x000000090000780c */ /* 0x040fe40000f44270 */
[----:B------:R-:W-:Y:S02]  /*5880*/  F2FP.BF16.F32.PACK_AB R29, RZ, R29 ;  /* 0x0000001dff1d723e */ /* 0x000fe400000010ff */
[----:B0-----:R-:W-:Y:S02]  /*5890*/  IADD3 R4, P4, R63, R8, RZ ;  /* 0x000000083f047210 */ /* 0x001fe40007f9e0ff */
[----:B------:R-:W-:Y:S01]  /*58a0*/  @P3 STG.E.U16 desc[UR36][R20.64], R27 ;  /* 0x0000001b14003986 */ /* 0x000fe2000c101524 */
[----:B------:R-:W-:Y:S02]  /*58b0*/  ISETP.GT.AND P3, PT, R0, 0x8, P0 ;  /* 0x000000080000780c */ /* 0x000fe40000764270 */
[----:B------:R-:W-:Y:S01]  /*58c0*/  IMAD.X R5, R57, 0x1, R9, P4 ;  /* 0x0000000139057824 */ /* 0x000fe200020e0609 */
[----:B------:R-:W-:-:S02]  /*58d0*/  IADD3 R14, P4, R63, R12, RZ ;  /* 0x0000000c3f0e7210 */ /* 0x000fc40007f9e0ff */
[----:B------:R-:W-:Y:S02]  /*58e0*/  F2FP.BF16.F32.PACK_AB R30, RZ, R30 ;  /* 0x0000001eff1e723e */ /* 0x000fe400000010ff */
[----:B------:R0:W-:Y:S01]  /*58f0*/  @P5 STG.E.U16 desc[UR36][R4.64], R28 ;  /* 0x0000001c04005986 */ /* 0x0001e2000c101524 */
[----:B------:R-:W-:Y:S01]  /*5900*/  IADD3 R10, P5, R65, R8, RZ ;  /* 0x00000008410a7210 */ /* 0x000fe20007fbe0ff */
[C---:B------:R-:W-:Y:S01]  /*5910*/  IMAD.X R15, R57.reuse, 0x1, R13, P4 ;  /* 0x00000001390f7824 */ /* 0x040fe200020e060d */
[----:B------:R-:W-:Y:S02]  /*5920*/  F2FP.BF16.F32.PACK_AB R31, RZ, R31 ;  /* 0x0000001fff1f723e */ /* 0x000fe400000010ff */
[----:B------:R-:W-:Y:S01]  /*5930*/  F2FP.BF16.F32.PACK_AB R32, RZ, R32 ;  /* 0x00000020ff20723e */ /* 0x000fe200000010ff */
[----:B------:R-:W-:Y:S01]  /*5940*/  IMAD.X R11, R57, 0x1, R9, P5 ;  /* 0x00000001390b7824 */ /* 0x000fe200028e0609 */
[----:B------:R-:W-:Y:S02]  /*5950*/  ISETP.GT.AND P5, PT, R0, 0x9, P0 ;  /* 0x000000090000780c */ /* 0x000fe400007a4270 */
[----:B------:R-:W-:-:S02]  /*5960*/  F2FP.BF16.F32.PACK_AB R33, RZ, R33 ;  /* 0x00000021ff21723e */ /* 0x000fc400000010ff */
[----:B------:R-:W-:Y:S01]  /*5970*/  @P2 STG.E.U16 desc[UR36][R10.64], R29 ;  /* 0x0000001d0a002986 */ /* 0x000fe2000c101524 */
[----:B0-----:R-:W-:Y:S02]  /*5980*/  IADD3 R4, P4, R65, R12, RZ ;  /* 0x0000000c41047210 */ /* 0x001fe40007f9e0ff */
[C---:B------:R-:W-:Y:S01]  /*5990*/  ISETP.GT.AND P2, PT, R0.reuse, 0x10, P1 ;  /* 0x000000100000780c */ /* 0x040fe20000f44270 */
[----:B------:R-:W-:Y:S01]  /*59a0*/  @P3 STG.E.U16 desc[UR36][R14.64], R30 ;  /* 0x0000001e0e003986 */ /* 0x000fe2000c101524 */
[----:B------:R-:W-:Y:S01]  /*59b0*/  ISETP.GT.AND P3, PT, R0, 0x11, P1 ;  /* 0x000000110000780c */ /* 0x000fe20000f64270 */
[----:B------:R-:W-:Y:S01]  /*59c0*/  IMAD.X R5, R57, 0x1, R13, P4 ;  /* 0x0000000139057824 */ /* 0x000fe200020e060d */
[----:B------:R-:W-:Y:S02]  /*59d0*/  IADD3 R20, P4, R47, R8, RZ ;  /* 0x000000082f147210 */ /* 0x000fe40007f9e0ff */
[----:B------:R-:W-:Y:S02]  /*59e0*/  F2FP.BF16.F32.PACK_AB R34, RZ, R34 ;  /* 0x00000022ff22723e */ /* 0x000fe400000010ff */
[----:B------:R0:W-:Y:S01]  /*59f0*/  @P5 STG.E.U16 desc[UR36][R4.64], R31 ;  /* 0x0000001f04005986 */ /* 0x0001e2000c101524 */
[----:B------:R-:W-:Y:S01]  /*5a00*/  IADD3 R6, P5, R45, R8, RZ ;  /* 0x000000082d067210 */ /* 0x000fe20007fbe0ff */
[----:B------:R-:W-:Y:S01]  /*5a10*/  IMAD.X R21, R57, 0x1, R9, P4 ;  /* 0x0000000139157824 */ /* 0x000fe200020e0609 */
[----:B------:R-:W-:-:S02]  /*5a20*/  F2FP.BF16.F32.PACK_AB R35, RZ, R35 ;  /* 0x00000023ff23723e */ /* 0x000fc400000010ff */
[----:B------:R-:W-:Y:S01]  /*5a30*/  F2FP.BF16.F32.PACK_AB R36, RZ, R36 ;  /* 0x00000024ff24723e */ /* 0x000fe200000010ff */
[----:B------:R-:W-:Y:S01]  /*5a40*/  IMAD.X R7, R57, 0x1, R9, P5 ;  /* 0x0000000139077824 */ /* 0x000fe200028e0609 */
[C---:B------:R-:W-:Y:S02]  /*5a50*/  ISETP.GT.AND P5, PT, R0.reuse, 0x10, P0 ;  /* 0x000000100000780c */ /* 0x040fe400007a4270 */
[----:B------:R-:W-:Y:S02]  /*5a60*/  F2FP.BF16.F32.PACK_AB R37, RZ, R37 ;  /* 0x00000025ff25723e */ /* 0x000fe400000010ff */
[----:B------:R1:W-:Y:S01]  /*5a70*/  @P2 STG.E.U16 desc[UR36][R6.64], R32 ;  /* 0x0000002006002986 */ /* 0x0003e2000c101524 */
[----:B0-----:R-:W-:Y:S02]  /*5a80*/  IADD3 R4, P4, R45, R12, RZ ;  /* 0x0000000c2d047210 */ /* 0x001fe40007f9e0ff */
[-C--:B------:R-:W-:Y:S01]  /*5a90*/  IADD3 R14, P2, R41, R8.reuse, RZ ;  /* 0x00000008290e7210 */ /* 0x080fe20007f5e0ff */
[----:B------:R1:W-:Y:S01]  /*5aa0*/  @P3 STG.E.U16 desc[UR36][R20.64], R33 ;  /* 0x0000002114003986 */ /* 0x0003e2000c101524 */
[----:B------:R-:W-:Y:S01]  /*5ab0*/  IADD3 R8, P3, R43, R8, RZ ;  /* 0x000000082b087210 */ /* 0x000fe20007f7e0ff */
[C---:B------:R-:W-:Y:S01]  /*5ac0*/  IMAD.X R5, R57.reuse, 0x1, R13, P4 ;  /* 0x0000000139057824 */ /* 0x040fe200020e060d */
[----:B------:R-:W-:Y:S01]  /*5ad0*/  ISETP.GT.AND P4, PT, R0, 0x11, P0 ;  /* 0x000000110000780c */ /* 0x000fe20000784270 */
[C-C-:B------:R-:W-:Y:S01]  /*5ae0*/  IMAD.X R15, R57.reuse, 0x1, R9.reuse, P2 ;  /* 0x00000001390f7824 */ /* 0x140fe200010e0609 */
[----:B------:R-:W-:Y:S01]  /*5af0*/  F2FP.BF16.F32.PACK_AB R38, RZ, R38 ;  /* 0x00000026ff26723e */ /* 0x000fe200000010ff */
[----:B------:R-:W-:Y:S01]  /*5b00*/  IMAD.X R9, R57, 0x1, R9, P3 ;  /* 0x0000000139097824 */ /* 0x000fe200018e0609 */
[----:B------:R1:W-:Y:S01]  /*5b10*/  @P5 STG.E.U16 desc[UR36][R4.64], R34 ;  /* 0x0000002204005986 */ /* 0x0003e2000c101524 */
[----:B------:R-:W-:-:S02]  /*5b20*/  IADD3 R10, P5, R47, R12, RZ ;  /* 0x0000000c2f0a7210 */ /* 0x000fc40007fbe0ff */
[C---:B------:R-:W-:Y:S02]  /*5b30*/  ISETP.GT.AND P3, PT, R0.reuse, 0x18, P1 ;  /* 0x000000180000780c */ /* 0x040fe40000f64270 */
[C---:B------:R-:W-:Y:S01]  /*5b40*/  ISETP.GT.AND P1, PT, R0.reuse, 0x19, P1 ;  /* 0x000000190000780c */ /* 0x040fe20000f24270 */
[--C-:B------:R-:W-:Y:S01]  /*5b50*/  IMAD.X R11, R57, 0x1, R13.reuse, P5 ;  /* 0x00000001390b7824 */ /* 0x100fe200028e060d */
[-C--:B------:R-:W-:Y:S02]  /*5b60*/  IADD3 R24, P5, R41, R12.reuse, RZ ;  /* 0x0000000c29187210 */ /* 0x080fe40007fbe0ff */
[----:B------:R-:W-:Y:S02]  /*5b70*/  IADD3 R12, P2, R43, R12, RZ ;  /* 0x0000000c2b0c7210 */ /* 0x000fe40007f5e0ff */
[----:B------:R-:W-:Y:S01]  /*5b80*/  F2FP.BF16.F32.PACK_AB R39, RZ, R39 ;  /* 0x00000027ff27723e */ /* 0x000fe200000010ff */
[C-C-:B------:R-:W-:Y:S01]  /*5b90*/  IMAD.X R25, R57.reuse, 0x1, R13.reuse, P5 ;  /* 0x0000000139197824 */ /* 0x140fe200028e060d */
[C---:B------:R-:W-:Y:S01]  /*5ba0*/  ISETP.GT.AND P5, PT, R0.reuse, 0x18, P0 ;  /* 0x000000180000780c */ /* 0x040fe200007a4270 */
[----:B------:R-:W-:Y:S01]  /*5bb0*/  IMAD.X R13, R57, 0x1, R13, P2 ;  /* 0x00000001390d7824 */ /* 0x000fe200010e060d */
[----:B------:R-:W-:Y:S01]  /*5bc0*/  ISETP.GT.AND P0, PT, R0, 0x19, P0 ;  /* 0x000000190000780c */ /* 0x000fe20000704270 */
[----:B------:R1:W-:Y:S04]  /*5bd0*/  @P4 STG.E.U16 desc[UR36][R10.64], R35 ;  /* 0x000000230a004986 */ /* 0x0003e8000c101524 */
[----:B------:R1:W-:Y:S04]  /*5be0*/  @P3 STG.E.U16 desc[UR36][R14.64], R36 ;  /* 0x000000240e003986 */ /* 0x0003e8000c101524 */
[----:B------:R1:W-:Y:S04]  /*5bf0*/  @P1 STG.E.U16 desc[UR36][R8.64], R37 ;  /* 0x0000002508001986 */ /* 0x0003e8000c101524 */
[----:B------:R1:W-:Y:S04]  /*5c00*/  @P5 STG.E.U16 desc[UR36][R24.64], R38 ;  /* 0x0000002618005986 */ /* 0x0003e8000c101524 */
[----:B------:R1:W-:Y:S02]  /*5c10*/  @P0 STG.E.U16 desc[UR36][R12.64], R39 ;  /* 0x000000270c000986 */ /* 0x0003e4000c101524 */
.L_x_111:
[----:B------:R-:W-:Y:S05]  /*5c20*/  BSYNC B0 ;  /* 0x0000000000007941 */ /* 0x000fea0003800000 */
.L_x_33:
[----:B------:R-:W-:Y:S01]  /*5c30*/  ULDC UR4, c[0x0][0xc] ;  /* 0x0000030000047ab9 */ /* 0x000fe20000000800 */
[----:B------:R-:W-:Y:S01]  /*5c40*/  ULDC UR5, c[0x0][0x10] ;  /* 0x0000040000057ab9 */ /* 0x000fe20000000800 */
[----:B-1-34-:R-:W1:Y:S01]  /*5c50*/  LDC R5, c[0x0][0x14] ;  /* 0x00000500ff057b82 */ /* 0x01ae620000000800 */
[----:B------:R-:W-:Y:S01]  /*5c60*/  UIMAD.WIDE.U32 UR4, UR4, UR5, URZ ;  /* 0x00000005040472a5 */ /* 0x000fe2000f8e003f */
[----:B------:R-:W-:Y:S01]  /*5c70*/  PRMT R0, RZ, 0x7610, R0 ;  /* 0x00007610ff007816 */ /* 0x000fe20000000000 */
[----:B------:R-:W-:Y:S02]  /*5c80*/  IMAD.MOV.U32 R76, RZ, RZ, -0x1 ;  /* 0xffffffffff4c7424 */ /* 0x000fe400078e00ff */
[----:B------:R-:W-:Y:S02]  /*5c90*/  IMAD.MOV.U32 R75, RZ, RZ, -0x1 ;  /* 0xffffffffff4b7424 */ /* 0x000fe400078e00ff */
[----:B-1----:R-:W-:-:S04]  /*5ca0*/  IMAD.WIDE.U32 R16, R5, UR4, R16 ;  /* 0x0000000405107c25 */ /* 0x002fc8000f8e0010 */
[----:B------:R-:W-:Y:S01]  /*5cb0*/  IMAD R5, R5, UR5, RZ ;  /* 0x0000000505057c24 */ /* 0x000fe2000f8e02ff */
[----:B------:R-:W-:Y:S02]  /*5cc0*/  ULDC.64 UR4, c[0x0][0x650] ;  /* 0x0001940000047ab9 */ /* 0x000fe40000000a00 */
[----:B------:R-:W-:Y:S01]  /*5cd0*/  ISETP.GE.U32.AND P0, PT, R16, UR4, PT ;  /* 0x0000000410007c0c */ /* 0x000fe2000bf06070 */
[----:B------:R-:W-:-:S05]  /*5ce0*/  IMAD.IADD R17, R17, 0x1, R5 ;  /* 0x0000000111117824 */ /* 0x000fca00078e0205 */
[----:B------:R-:W-:-:S13]  /*5cf0*/  ISETP.GE.U32.AND.EX P0, PT, R17, UR5, PT, P0 ;  /* 0x0000000511007c0c */ /* 0x000fda000bf06100 */
[----:B------:R-:W-:Y:S05]  /*5d00*/  @P0 BRA `(.L_x_112) ;  /* 0x0000000400640947 */ /* 0x000fea0003800000 */
[----:B------:R-:W1:Y:S01]  /*5d10*/  S2R R12, SR_CTAID.X ;  /* 0x00000000000c7919 */ /* 0x000e620000002500 */
[----:B------:R-:W3:Y:S01]  /*5d20*/  LDC.64 R10, c[0x0][0x628] ;  /* 0x00018a00ff0a7b82 */ /* 0x000ee20000000a00 */
[----:B------:R-:W-:Y:S01]  /*5d30*/  ULDC UR4, c[0x0][0x150] ;  /* 0x0000540000047ab9 */ /* 0x000fe20000000800 */
[----:B0-----:R-:W-:Y:S01]  /*5d40*/  IMAD.MOV.U32 R8, RZ, RZ, R16 ;  /* 0x000000ffff087224 */ /* 0x001fe200078e0010 */
[----:B------:R-:W0:Y:S01]  /*5d50*/  S2R R24, SR_CTAID.Y ;  /* 0x0000000000187919 */ /* 0x000e220000002600 */
[----:B------:R-:W-:-:S04]  /*5d60*/  IMAD.MOV.U32 R9, RZ, RZ, R17 ;  /* 0x000000ffff097224 */ /* 0x000fc800078e0011 */
[----:B------:R-:W4:Y:S08]  /*5d70*/  LDC R21, c[0x0][0x144] ;  /* 0x00005100ff157b82 */ /* 0x000f300000000800 */
[----:B------:R-:W0:Y:S08]  /*5d80*/  LDC R0, c[0x0][0x630] ;  /* 0x00018c00ff007b82 */ /* 0x000e300000000800 */
[----:B------:R-:W0:Y:S01]  /*5d90*/  LDC.64 R14, c[0x0][0x620] ;  /* 0x00018800ff0e7b82 */ /* 0x000e220000000a00 */
[----:B---3--:R-:W-:-:S04]  /*5da0*/  ISETP.NE.U32.AND P0, PT, R10, RZ, PT ;  /* 0x000000ff0a00720c */ /* 0x008fc80003f05070 */
[----:B------:R-:W-:Y:S02]  /*5db0*/  ISETP.NE.AND.EX P0, PT, R11, RZ, PT, P0 ;  /* 0x000000ff0b00720c */ /* 0x000fe40003f05300 */
[----:B-1----:R-:W-:-:S05]  /*5dc0*/  I2FP.F32.U32 R3, R12 ;  /* 0x0000000c00037245 */ /* 0x002fca0000201000 */
[----:B------:R-:W-:-:S04]  /*5dd0*/  FMUL R3, R3, UR4 ;  /* 0x0000000403037c20 */ /* 0x000fc80008400000 */
[----:B------:R1:W3:Y:S02]  /*5de0*/  F2I.U32.TRUNC.NTZ R20, R3 ;  /* 0x0000000300147305 */ /* 0x0002e4000020f000 */
[----:B----4-:R-:W-:Y:S05]  /*5df0*/  @!P0 BRA `(.L_x_113) ;  /* 0x0000000000288947 */ /* 0x010fea0003800000 */
[----:B-1----:R-:W1:Y:S02]  /*5e00*/  LDC R3, c[0x0][0x634] ;  /* 0x00018d00ff037b82 */ /* 0x002e640000000800 */
[----:B-1----:R-:W-:-:S05]  /*5e10*/  IADD3 R3, P0, R16, R3, RZ ;  /* 0x0000000310037210 */ /* 0x002fca0007f1e0ff */
        /* <DEDUP_REMOVED lines=8> */
.L_x_113:
[----:B------:R-:W4:Y:S01]  /*5ea0*/  LDC.64 R30, c[0x0][0x640] ;  /* 0x00019000ff1e7b82 */ /* 0x000f220000000a00 */
[-CC-:B0-----:R-:W-:Y:S01]  /*5eb0*/  SHF.R.U64 R75, R8, R0.reuse, R9.reuse ;  /* 0x00000000084b7219 */ /* 0x181fe20000001209 */
[----:B---3--:R-:W-:Y:S01]  /*5ec0*/  IMAD.MOV R20, RZ, RZ, -R20 ;  /* 0x000000ffff147224 */ /* 0x008fe200078e0a14 */
[----:B------:R-:W-:Y:S01]  /*5ed0*/  SHF.R.U32.HI R0, RZ, R0, R9 ;  /* 0x00000000ff007219 */ /* 0x000fe20000011609 */
[----:B------:R-:W-:Y:S01]  /*5ee0*/  ULDC UR4, c[0x0][0x154] ;  /* 0x0000550000047ab9 */ /* 0x000fe20000000800 */
[----:B-1----:R-:W-:Y:S01]  /*5ef0*/  IADD3 R3, P0, RZ, -R75, RZ ;  /* 0x8000004bff037210 */ /* 0x002fe20007f1e0ff */
[----:B------:R-:W-:Y:S02]  /*5f00*/  IMAD R26, R21, R20, R12 ;  /* 0x00000014151a7224 */ /* 0x000fe400078e020c */
[----:B------:R-:W0:Y:S01]  /*5f10*/  LDC R6, c[0x0][0x618] ;  /* 0x00018600ff067b82 */ /* 0x000e220000000800 */
[----:B------:R-:W-:Y:S02]  /*5f20*/  IMAD.MOV.U32 R7, RZ, RZ, 0x1 ;  /* 0x00000001ff077424 */ /* 0x000fe400078e00ff */
[----:B------:R-:W-:-:S04]  /*5f30*/  IMAD.X R5, RZ, RZ, ~R0, P0 ;  /* 0x000000ffff057224 */ /* 0x000fc800000e0e00 */
[-C--:B------:R-:W-:Y:S01]  /*5f40*/  IMAD R0, R5, R14.reuse, RZ ;  /* 0x0000000e05007224 */ /* 0x080fe200078e02ff */
[----:B------:R-:W1:Y:S01]  /*5f50*/  LDC R8, c[0x0][0x608] ;  /* 0x00018200ff087b82 */ /* 0x000e620000000800 */
[----:B------:R-:W-:-:S04]  /*5f60*/  IMAD.WIDE.U32 R4, R3, R14, R16 ;  /* 0x0000000e03047225 */ /* 0x000fc800078e0010 */
[----:B------:R-:W-:Y:S01]  /*5f70*/  IMAD R3, R3, R15, R0 ;  /* 0x0000000f03037224 */ /* 0x000fe200078e0200 */
[----:B------:R-:W-:Y:S02]  /*5f80*/  I2FP.F32.U32 R0, R24 ;  /* 0x0000001800007245 */ /* 0x000fe40000201000 */
[----:B------:R-:W3:Y:S01]  /*5f90*/  LDC R28, c[0x0][0x658] ;  /* 0x00019600ff1c7b82 */ /* 0x000ee20000000800 */
[----:B------:R-:W-:Y:S01]  /*5fa0*/  IMAD.IADD R3, R5, 0x1, R3 ;  /* 0x0000000105037824 */ /* 0x000fe200078e0203 */
[----:B----4-:R-:W-:Y:S01]  /*5fb0*/  ISETP.NE.U32.AND P0, PT, R30, RZ, PT ;  /* 0x000000ff1e00720c */ /* 0x010fe20003f05070 */
[----:B------:R-:W-:Y:S01]  /*5fc0*/  FMUL R0, R0, UR4 ;  /* 0x0000000400007c20 */ /* 0x000fe20008400000 */
[----:B------:R-:W-:Y:S02]  /*5fd0*/  IMAD.MOV.U32 R5, RZ, RZ, -0x1 ;  /* 0xffffffffff057424 */ /* 0x000fe400078e00ff */
[----:B------:R-:W-:Y:S01]  /*5fe0*/  ISETP.NE.AND.EX P0, PT, R31, RZ, PT, P0 ;  /* 0x000000ff1f00720c */ /* 0x000fe20003f05300 */
[----:B------:R4:W2:Y:S01]  /*5ff0*/  F2I.U32.TRUNC.NTZ R14, R0 ;  /* 0x00000000000e7305 */ /* 0x0008a2000020f000 */
[----:B------:R-:W2:Y:S01]  /*6000*/  LDC R15, c[0x0][0x148] ;  /* 0x00005200ff0f7b82 */ /* 0x000ea20000000800 */
[----:B0-----:R-:W-:-:S02]  /*6010*/  SHF.R.U64 R12, R4, R6, R3 ;  /* 0x00000006040c7219 */ /* 0x001fc40000001203 */
[----:B------:R-:W-:-:S05]  /*6020*/  SHF.R.U32.HI R3, RZ, R6, R3 ;  /* 0x00000006ff037219 */ /* 0x000fca0000011603 */
[----:B------:R-:W0:Y:S01]  /*6030*/  LDC R20, c[0x0][0x600] ;  /* 0x00018000ff147b82 */ /* 0x000e220000000800 */
[-CC-:B-1----:R-:W-:Y:S02]  /*6040*/  SHF.R.U64 R10, R12, R8.reuse, R3.reuse ;  /* 0x000000080c0a7219 */ /* 0x182fe40000001203 */
[----:B------:R-:W-:-:S05]  /*6050*/  SHF.R.U32.HI R3, RZ, R8, R3 ;  /* 0x00000008ff037219 */ /* 0x000fca0000011603 */
[----:B------:R-:W1:Y:S01]  /*6060*/  LDC R25, c[0x0][0x648] ;  /* 0x00019200ff197b82 */ /* 0x000e620000000800 */
[-C--:B---3--:R-:W-:Y:S02]  /*6070*/  SHF.L.U32 R4, R5, R28.reuse, RZ ;  /* 0x0000001c05047219 */ /* 0x088fe400000006ff */
[-CC-:B------:R-:W-:Y:S02]  /*6080*/  SHF.R.U64 R13, R10, R28.reuse, R3.reuse ;  /* 0x0000001c0a0d7219 */ /* 0x180fe40000001203 */
[----:B------:R-:W-:Y:S02]  /*6090*/  SHF.R.U32.HI R5, RZ, R28, R3 ;  /* 0x0000001cff057219 */ /* 0x000fe40000011603 */
[----:B------:R-:W-:Y:S01]  /*60a0*/  LOP3.LUT R21, RZ, R4, RZ, 0x33, !PT ;  /* 0x00000004ff157212 */ /* 0x000fe200078e33ff */
[----:B------:R-:W3:Y:S01]  /*60b0*/  LDC R27, c[0x0][0x638] ;  /* 0x00018e00ff1b7b82 */ /* 0x000ee20000000800 */
[----:B------:R-:W-:Y:S01]  /*60c0*/  SHF.L.U32 R28, R7, R28, RZ ;  /* 0x0000001c071c7219 */ /* 0x000fe200000006ff */
[----:B------:R-:W-:-:S06]  /*60d0*/  IMAD.MOV.U32 R4, RZ, RZ, R13 ;  /* 0x000000ffff047224 */ /* 0x000fcc00078e000d */
[----:B------:R-:W0:Y:S01]  /*60e0*/  LDC R29, c[0x0][0x610] ;  /* 0x00018400ff1d7b82 */ /* 0x000e220000000800 */
[----:B----4-:R-:W-:Y:S05]  /*60f0*/  @!P0 BRA `(.L_x_114) ;  /* 0x0000000000288947 */ /* 0x010fea0003800000 */
        /* <DEDUP_REMOVED lines=10> */
.L_x_114:
[----:B------:R-:W-:Y:S01]  /*61a0*/  ISETP.NE.AND P0, PT, R2, 0x1, PT ;  /* 0x000000010200780c */ /* 0x000fe20003f05270 */
[----:B--2---:R-:W-:Y:S01]  /*61b0*/  IMAD.MOV R14, RZ, RZ, -R14 ;  /* 0x000000ffff0e7224 */ /* 0x004fe200078e0a0e */
[----:B-1----:R-:W-:Y:S01]  /*61c0*/  SHF.R.U64 R0, R4, R25, R5 ;  /* 0x0000001904007219 */ /* 0x002fe20000001205 */
[----:B0-----:R-:W-:Y:S01]  /*61d0*/  VIADD R5, R20, 0xffffffff ;  /* 0xffffffff14057836 */ /* 0x001fe20000000000 */
[----:B------:R-:W-:Y:S01]  /*61e0*/  LOP3.LUT R3, R10, R21, RZ, 0xc0, !PT ;  /* 0x000000150a037212 */ /* 0x000fe200078ec0ff */
[----:B------:R-:W-:Y:S02]  /*61f0*/  IMAD.MOV.U32 R6, RZ, RZ, 0x1 ;  /* 0x00000001ff067424 */ /* 0x000fe400078e00ff */
[----:B------:R-:W-:Y:S01]  /*6200*/  IMAD.MOV R4, RZ, RZ, -R0 ;  /* 0x000000ffff047224 */ /* 0x000fe200078e0a00 */
[----:B------:R-:W-:Y:S01]  /*6210*/  LOP3.LUT R5, R12, R5, RZ, 0xc0, !PT ;  /* 0x000000050c057212 */ /* 0x000fe200078ec0ff */
[----:B------:R-:W-:Y:S02]  /*6220*/  IMAD R3, R28, R0, R3 ;  /* 0x000000001c037224 */ /* 0x000fe400078e0203 */
[----:B---3--:R-:W-:-:S02]  /*6230*/  IMAD R0, R4, R27, R13 ;  /* 0x0000001b04007224 */ /* 0x008fc400078e020d */
[----:B------:R-:W-:Y:S02]  /*6240*/  @P0 IMAD R26, R15, R14, R24 ;  /* 0x0000000e0f1a0224 */ /* 0x000fe400078e0218 */
[----:B------:R-:W-:Y:S01]  /*6250*/  IMAD R4, R0, R20, R5 ;  /* 0x0000001400047224 */ /* 0x000fe200078e0205 */
[----:B------:R-:W-:Y:S01]  /*6260*/  PRMT R0, R6, 0x7610, R0 ;  /* 0x0000761006007816 */ /* 0x000fe20000000000 */
[----:B------:R-:W-:-:S05]  /*6270*/  IMAD R3, R3, R29, R26 ;  /* 0x0000001d03037224 */ /* 0x000fca00078e021a */
[----:B------:R-:W-:Y:S02]  /*6280*/  SEL R76, R4, R3, !P0 ;  /* 0x00000003044c7207 */ /* 0x000fe40004000000 */
[----:B------:R-:W-:-:S07]  /*6290*/  SEL R3, R3, R4, !P0 ;  /* 0x0000000403037207 */ /* 0x000fce0004000000 */
.L_x_112:
[----:B------:R-:W-:Y:S01]  /*62a0*/  LOP3.LUT P0, RZ, R0, 0xff, RZ, 0xc0, !PT ;  /* 0x000000ff00ff7812 */ /* 0x000fe2000780c0ff */
[----:B------:R-:W-:-:S12]  /*62b0*/  IMAD.MOV.U32 R74, RZ, RZ, R3 ;  /* 0x000000ffff4a7224 */ /* 0x000fd800078e0003 */
[----:B------:R-:W-:Y:S05]  /*62c0*/  @P0 BRA `(.L_x_115) ;  /* 0xffffffac00f40947 */ /* 0x000fea000383ffff */
[----:B------:R-:W-:Y:S05]  /*62d0*/  EXIT ;  /* 0x000000000000794d */ /* 0x000fea0003800000 */
.L_x_8:
[----:B0-----:R-:W-:Y:S01]  /*62e0*/  ULDC.64 UR4, c[0x0][0x650] ;  /* 0x0001940000047ab9 */ /* 0x001fe20000000a00 */
        /* <DEDUP_REMOVED lines=25> */
.L_x_117:
[----:B------:R-:W0:Y:S01]  /*6480*/  LDC.64 R28, c[0x0][0x640] ;  /* 0x00019000ff1c7b82 */ /* 0x000e220000000a00 */
[-CC-:B------:R-:W-:Y:S01]  /*6490*/  SHF.R.U64 R22, R12, R6.reuse, R13.reuse ;  /* 0x000000060c167219 */ /* 0x180fe2000000120d */
[----:B------:R-:W-:Y:S01]  /*64a0*/  IMAD.MOV.U32 R30, RZ, RZ, 0x1 ;  /* 0x00000001ff1e7424 */ /* 0x000fe200078e00ff */
[----:B------:R-:W-:Y:S02]  /*64b0*/  SHF.R.U32.HI R6, RZ, R6, R13 ;  /* 0x00000006ff067219 */ /* 0x000fe4000001160d */
        /* <DEDUP_REMOVED lines=8> */
[----:B------:R-:W-:Y:S01]  /*6540*/  IMAD.IADD R9, R9, 0x1, R11 ;  /* 0x0000000109097824 */ /* 0x000fe200078e020b */
[----:B0-----:R-:W-:-:S04]  /*6550*/  ISETP.NE.U32.AND P0, PT, R28, RZ, PT ;  /* 0x000000ff1c00720c */ /* 0x001fc80003f05070 */
[----:B------:R-:W-:Y:S02]  /*6560*/  ISETP.NE.AND.EX P0, PT, R29, RZ, PT, P0 ;  /* 0x000000ff1d00720c */ /* 0x000fe40003f05300 */
[----:B------:R-:W0:Y:S01]  /*6570*/  LDC R20, c[0x0][0x600] ;  /* 0x00018000ff147b82 */ /* 0x000e220000000800 */
[-CC-:B-1----:R-:W-:Y:S01]  /*6580*/  SHF.R.U64 R14, R8, R10.reuse, R9.reuse ;  /* 0x0000000a080e7219 */ /* 0x182fe20000001209 */
[----:B------:R-:W-:Y:S01]  /*6590*/  IMAD.MOV.U32 R8, RZ, RZ, -0x1 ;  /* 0xffffffffff087424 */ /* 0x000fe200078e00ff */
[----:B------:R-:W-:-:S05]  /*65a0*/  SHF.R.U32.HI R9, RZ, R10, R9 ;  /* 0x0000000aff097219 */ /* 0x000fca0000011609 */
[----:B------:R-:W1:Y:S01]  /*65b0*/  LDC R26, c[0x0][0x648] ;  /* 0x00019200ff1a7b82 */ /* 0x000e620000000800 */
[-CC-:B--2---:R-:W-:Y:S02]  /*65c0*/  SHF.R.U64 R21, R14, R12.reuse, R9.reuse ;  /* 0x0000000c0e157219 */ /* 0x184fe40000001209 */
[----:B------:R-:W-:-:S05]  /*65d0*/  SHF.R.U32.HI R6, RZ, R12, R9 ;  /* 0x0000000cff067219 */ /* 0x000fca0000011609 */
[----:B------:R-:W2:Y:S01]  /*65e0*/  LDC R27, c[0x0][0x638] ;  /* 0x00018e00ff1b7b82 */ /* 0x000ea20000000800 */
[-C--:B---3--:R-:W-:Y:S02]  /*65f0*/  SHF.L.U32 R8, R8, R25.reuse, RZ ;  /* 0x0000001908087219 */ /* 0x088fe400000006ff */
[-CC-:B------:R-:W-:Y:S02]  /*6600*/  SHF.R.U64 R23, R21, R25.reuse, R6.reuse ;  /* 0x0000001915177219 */ /* 0x180fe40000001206 */
[----:B------:R-:W-:Y:S02]  /*6610*/  LOP3.LUT R32, RZ, R8, RZ, 0x33, !PT ;  /* 0x00000008ff207212 */ /* 0x000fe400078e33ff */
[----:B------:R-:W-:Y:S01]  /*6620*/  SHF.R.U32.HI R9, RZ, R25, R6 ;  /* 0x00000019ff097219 */ /* 0x000fe20000011606 */
[----:B------:R-:W3:Y:S01]  /*6630*/  LDC R31, c[0x0][0x610] ;  /* 0x00018400ff1f7b82 */ /* 0x000ee20000000800 */
[----:B------:R-:W-:Y:S01]  /*6640*/  IMAD.MOV.U32 R8, RZ, RZ, R23 ;  /* 0x000000ffff087224 */ /* 0x000fe200078e0017 */
[----:B------:R-:W-:Y:S06]  /*6650*/  @!P0 BRA `(.L_x_118) ;  /* 0x0000000000288947 */ /* 0x000fec0003800000 */
        /* <DEDUP_REMOVED lines=10> */
.L_x_118:
[----:B------:R-:W-:Y:S02]  /*6700*/  ISETP.NE.AND P0, PT, R2, 0x1, PT ;  /* 0x000000010200780c */ /* 0x000fe40003f05270 */
[----:B-1----:R-:W-:Y:S01]  /*6710*/  SHF.R.U64 R6, R8, R26, R9 ;  /* 0x0000001a08067219 */ /* 0x002fe20000001209 */
[----:B0-----:R-:W-:Y:S01]  /*6720*/  VIADD R9, R20, 0xffffffff ;  /* 0xffffffff14097836 */ /* 0x001fe20000000000 */
[----:B------:R-:W-:Y:S02]  /*6730*/  SHF.L.U32 R30, R30, R25, RZ ;  /* 0x000000191e1e7219 */ /* 0x000fe400000006ff */
[----:B------:R-:W-:Y:S01]  /*6740*/  LOP3.LUT R5, R21, R32, RZ, 0xc0, !PT ;  /* 0x0000002015057212 */ /* 0x000fe200078ec0ff */
[----:B------:R-:W-:-:S04]  /*6750*/  IMAD.MOV R8, RZ, RZ, -R6 ;  /* 0x000000ffff087224 */ /* 0x000fc800078e0a06 */
[----:B------:R-:W-:Y:S01]  /*6760*/  IMAD R6, R30, R6, R5 ;  /* 0x000000061e067224 */ /* 0x000fe200078e0205 */
[----:B------:R-:W-:Y:S01]  /*6770*/  LOP3.LUT R5, R14, R9, RZ, 0xc0, !PT ;  /* 0x000000090e057212 */ /* 0x000fe200078ec0ff */
[----:B------:R-:W-:Y:S02]  /*6780*/  @P0 IMAD R3, R7, R24, R4 ;  /* 0x0000001807030224 */ /* 0x000fe400078e0204 */
[----:B--2---:R-:W-:Y:S02]  /*6790*/  IMAD R4, R8, R27, R23 ;  /* 0x0000001b08047224 */ /* 0x004fe400078e0217 */
[----:B---3--:R-:W-:Y:S02]  /*67a0*/  IMAD R3, R6, R31, R3 ;  /* 0x0000001f06037224 */ /* 0x008fe400078e0203 */
[----:B------:R-:W-:Y:S02]  /*67b0*/  IMAD R4, R4, R20, R5 ;  /* 0x0000001404047224 */ /* 0x000fe400078e0205 */
[----:B------:R-:W-:-:S02]  /*67c0*/  IMAD.MOV.U32 R8, RZ, RZ, 0x1 ;  /* 0x00000001ff087424 */ /* 0x000fc400078e00ff */
[----:B------:R-:W-:Y:S01]  /*67d0*/  IMAD.MOV.U32 R6, RZ, RZ, R22 ;  /* 0x000000ffff067224 */ /* 0x000fe200078e0016 */
[----:B------:R-:W-:Y:S02]  /*67e0*/  SEL R21, R4, R3, !P0 ;  /* 0x0000000304157207 */ /* 0x000fe40004000000 */
[----:B------:R-:W-:-:S07]  /*67f0*/  SEL R20, R3, R4, !P0 ;  /* 0x0000000403147207 */ /* 0x000fce0004000000 */
.L_x_116:
[----:B------:R-:W-:-:S08]  /*6800*/  NOP ;  /* 0x0000000000007918 */ /* 0x000fd00000000000 */
[----:B------:R-:W0:-:S00]  /*6810*/  USETMAXREG.DEALLOC.CTAPOOL 0x28 ;  /* 0x00000028000079c8 */ /* 0x000e0000080e0500 */
[----:B0-----:R-:W-:-:S13]  /*6820*/  ISETP.NE.AND P0, PT, R0, RZ, PT ;  /* 0x000000ff0000720c */ /* 0x001fda0003f05270 */
[----:B------:R-:W-:Y:S05]  /*6830*/  @P0 EXIT ;  /* 0x000000000000094d */ /* 0x000fea0003800000 */
[----:B------:R-:W-:Y:S01]  /*6840*/  LOP3.LUT P0, RZ, R8, 0xff, RZ, 0xc0, !PT ;  /* 0x000000ff08ff7812 */ /* 0x000fe2000780c0ff */
[----:B------:R-:W-:Y:S02]  /*6850*/  IMAD.MOV.U32 R0, RZ, RZ, 0x1 ;  /* 0x00000001ff007424 */ /* 0x000fe400078e00ff */
[----:B------:R-:W-:-:S10]  /*6860*/  IMAD.MOV.U32 R3, RZ, RZ, RZ ;  /* 0x000000ffff037224 */ /* 0x000fd400078e00ff */
[----:B------:R-:W-:Y:S05]  /*6870*/  @!P0 BRA `(.L_x_119) ;  /* 0x0000000c00488947 */ /* 0x000fea0003800000 */
[----:B------:R-:W0:Y:S01]  /*6880*/  LDC R0, c[0x0][0x28c] ;  /* 0x0000a300ff007b82 */ /* 0x000e220000000800 */
[----:B------:R-:W1:Y:S01]  /*6890*/  S2R R11, SR_CgaCtaId ;  /* 0x00000000000b7919 */ /* 0x000e620000008800 */
[----:B------:R-:W-:Y:S01]  /*68a0*/  ULDC UR5, c[0x0][0x600] ;  /* 0x0001800000057ab9 */ /* 0x000fe20000000800 */
[----:B------:R-:W-:Y:S01]  /*68b0*/  ULDC UR4, c[0x0][0xc] ;  /* 0x0000030000047ab9 */ /* 0x000fe20000000800 */
[----:B------:R-:W-:Y:S01]  /*68c0*/  UIADD3 UR16, UR5, -0x1, URZ ;  /* 0xffffffff05107890 */ /* 0x000fe2000fffe03f */
[----:B------:R-:W-:Y:S01]  /*68d0*/  BSSY B0, `(.L_x_119) ;  /* 0x00000cc000007945 */ /* 0x000fe20003800000 */
[----:B------:R-:W-:Y:S01]  /*68e0*/  ULDC UR6, c[0x0][0x658] ;  /* 0x0001960000067ab9 */ /* 0x000fe20000000800 */
[----:B------:R-:W-:Y:S01]  /*68f0*/  ULDC UR5, c[0x0][0x10] ;  /* 0x0000040000057ab9 */ /* 0x000fe20000000800 */
[----:B------:R-:W-:Y:S01]  /*6900*/  UMOV UR7, 0xffffffff ;  /* 0xffffffff00077882 */ /* 0x000fe20000000000 */
[----:B------:R-:W-:Y:S01]  /*6910*/  UMOV UR8, 0x1 ;  /* 0x0000000100087882 */ /* 0x000fe20000000000 */
[----:B------:R-:W-:Y:S01]  /*6920*/  UIMAD.WIDE.U32 UR4, UR4, UR5, URZ ;  /* 0x00000005040472a5 */ /* 0x000fe2000f8e003f */
[----:B------:R-:W-:Y:S01]  /*6930*/  IMAD.MOV.U32 R9, RZ, RZ, 0x1 ;  /* 0x00000001ff097424 */ /* 0x000fe200078e00ff */
[----:B------:R-:W-:Y:S01]  /*6940*/  USHF.L.U32 UR7, UR7, UR6, URZ ;  /* 0x0000000607077299 */ /* 0x000fe2000800063f */
[----:B------:R-:W-:Y:S01]  /*6950*/  LOP3.LUT R13, R19, 0x2, RZ, 0xfc, !PT ;  /* 0x00000002130d7812 */ /* 0x000fe200078efcff */
[----:B------:R-:W-:-:S02]  /*6960*/  USHF.L.U32 UR18, UR8, UR6, URZ ;  /* 0x0000000608127299 */ /* 0x000fc4000800063f */
[----:B------:R-:W-:Y:S01]  /*6970*/  ULOP3.LUT UR17, URZ, UR7, URZ, 0x33, !UPT ;  /* 0x000000073f117292 */ /* 0x000fe2000f8e333f */
[----:B------:R-:W-:Y:S01]  /*6980*/  ULDC UR6, c[0x0][0x14] ;  /* 0x0000050000067ab9 */ /* 0x000fe20000000800 */
[----:B------:R-:W-:Y:S01]  /*6990*/  ULDC.64 UR22, c[0x0][0x198] ;  /* 0x0000660000167ab9 */ /* 0x000fe20000000a00 */
[----:B------:R-:W-:Y:S02]  /*69a0*/  UIMAD.WIDE.U32 UR20, UR4, UR6, URZ ;  /* 0x00000006041472a5 */ /* 0x000fe4000f8e003f */
[----:B------:R-:W-:Y:S01]  /*69b0*/  UIMAD UR13, UR5, UR6, URZ ;  /* 0x00000006050d72a4 */ /* 0x000fe2000f8e023f */
[----:B0-----:R-:W-:-:S03]  /*69c0*/  VIADD R0, R0, 0x1f ;  /* 0x0000001f00007836 */ /* 0x001fc60000000000 */
[----:B------:R-:W-:Y:S02]  /*69d0*/  UIADD3 UR13, UR21, UR13, URZ ;  /* 0x0000000d150d7290 */ /* 0x000fe4000fffe03f */
[----:B------:R-:W-:-:S04]  /*69e0*/  SHF.R.S32.HI R3, RZ, 0x1f, R0 ;  /* 0x0000001fff037819 */ /* 0x000fc80000011400 */
[----:B------:R-:W-:Y:S01]  /*69f0*/  LEA.HI R8, R3, R0, RZ, 0x5 ;  /* 0x0000000003087211 */ /* 0x000fe200078f28ff */
[C---:B-1----:R-:W-:Y:S02]  /*6a00*/  IMAD.SHL.U32 R10, R11.reuse, 0x10, RZ ;  /* 0x000000100b0a7824 */ /* 0x042fe400078e00ff */
[----:B------:R-:W-:Y:S01]  /*6a10*/  IMAD.SHL.U32 R11, R11, 0x200, RZ ;  /* 0x000002000b0b7824 */ /* 0x000fe200078e00ff */
[----:B------:R-:W-:Y:S01]  /*6a20*/  SHF.R.S32.HI R8, RZ, 0x5, R8 ;  /* 0x00000005ff087819 */ /* 0x000fe20000011408 */
[----:B------:R-:W-:Y:S01]  /*6a30*/  IMAD.MOV.U32 R0, RZ, RZ, 0x1 ;  /* 0x00000001ff007424 */ /* 0x000fe200078e00ff */
[----:B------:R-:W-:Y:S01]  /*6a40*/  LOP3.LUT R10, R10, 0x10, RZ, 0xc0, !PT ;  /* 0x000000100a0a7812 */ /* 0x000fe200078ec0ff */
[----:B------:R-:W-:Y:S01]  /*6a50*/  IMAD.MOV.U32 R3, RZ, RZ, RZ ;  /* 0x000000ffff037224 */ /* 0x000fe200078e00ff */
[----:B------:R-:W-:Y:S01]  /*6a60*/  LOP3.LUT R11, R11, 0x200, RZ, 0xc0, !PT ;  /* 0x000002000b0b7812 */ /* 0x000fe200078ec0ff */
[----:B------:R-:W-:-:S07]  /*6a70*/  VIADD R12, R8, 0x1 ;  /* 0x00000001080c7836 */ /* 0x000fce0000000000 */
.L_x_130:
[----:B------:R-:W-:-:S03]  /*6a80*/  UMOV UR4, 0xffffffff ;  /* 0xffffffff00047882 */ /* 0x000fc60000000000 */
[----:B------:R-:W-:Y:S05]  /*6a90*/  BRA.DIV UR4, `(.L_x_120) ;  /* 0x00000012043c7947 */ /* 0x000fea000b800000 */
[----:B------:R-:W-:-:S13]  /*6aa0*/  ELECT P6, URZ, PT ;  /* 0x00000000003f782f */ /* 0x000fda00038c0000 */
.L_x_145:
[----:B------:R-:W0:Y:S01]  /*6ab0*/  LDC R4, c[0x0][0x28c] ;  /* 0x0000a300ff047b82 */ /* 0x000e220000000800 */
[----:B------:R-:W-:Y:S01]  /*6ac0*/  BSSY B1, `(.L_x_121) ;  /* 0x0000038000017945 */ /* 0x000fe20003800000 */
[----:B0-----:R-:W-:-:S13]  /*6ad0*/  ISETP.LT.OR P6, PT, R4, 0x1, !P6 ;  /* 0x000000010400780c */ /* 0x001fda00077c1670 */
[----:B------:R-:W-:Y:S05]  /*6ae0*/  @P6 BRA `(.L_x_122) ;  /* 0x0000000000d46947 */ /* 0x000fea0003800000 */
[----:B------:R-:W-:Y:S02]  /*6af0*/  IMAD R21, R21, 0x20, R10 ;  /* 0x0000002015157824 */ /* 0x000fe400078e020a */
[----:B------:R-:W-:Y:S02]  /*6b00*/  IMAD R22, R20, 0x180, RZ ;  /* 0x0000018014167824 */ /* 0x000fe400078e02ff */
[----:B------:R-:W-:Y:S02]  /*6b10*/  IMAD.MOV.U32 R24, RZ, RZ, RZ ;  /* 0x000000ffff187224 */ /* 0x000fe400078e00ff */
[----:B------:R-:W-:Y:S02]  /*6b20*/  IMAD.MOV.U32 R4, RZ, RZ, R12 ;  /* 0x000000ffff047224 */ /* 0x000fe400078e000c */
[----:B------:R-:W-:Y:S02]  /*6b30*/  IMAD.MOV.U32 R5, RZ, RZ, R0 ;  /* 0x000000ffff057224 */ /* 0x000fe400078e0000 */
[----:B------:R-:W-:-:S07]  /*6b40*/  IMAD.MOV.U32 R14, RZ, RZ, R3 ;  /* 0x000000ffff0e7224 */ /* 0x000fce00078e0003 */
.L_x_125:
[----:B------:R-:W0:Y:S01]  /*6b50*/  S2R R20, SR_CgaCtaId ;  /* 0x0000000000147919 */ /* 0x000e220000008800 */
[----:B------:R-:W-:Y:S02]  /*6b60*/  MOV R7, 0x400 ;  /* 0x0000040000077802 */ /* 0x000fe40000000f00 */
[----:B------:R-:W-:-:S13]  /*6b70*/  LOP3.LUT P1, RZ, R18, 0x7f, RZ, 0xc0, !PT ;  /* 0x0000007f12ff7812 */ /* 0x000fda000782c0ff */
[----:B------:R-:W1:Y:S01]  /*6b80*/  @!P1 LDC R15, c[0x0][0x500] ;  /* 0x00014000ff0f9b82 */ /* 0x000e620000000800 */
[----:B0-----:R-:W-:Y:S02]  /*6b90*/  LEA R23, R20, R7, 0x18 ;  /* 0x0000000714177211 */ /* 0x001fe400078ec0ff */
[----:B------:R-:W-:-:S03]  /*6ba0*/  SHF.L.U32 R7, R5, 0x1f, RZ ;  /* 0x0000001f05077819 */ /* 0x000fc600000006ff */
[----:B------:R-:W-:-:S04]  /*6bb0*/  IMAD R20, R14, 0x8, R23 ;  /* 0x000000080e147824 */ /* 0x000fc800078e0217 */
[----:B------:R-:W0:Y:S02]  /*6bc0*/  SYNCS.PHASECHK.TRANS64.TRYWAIT P0, [R20+URZ+0x40], R7 ;  /* 0x00004007140075a7 */ /* 0x000e24000800017f */
[----:B01----:R-:W-:Y:S05]  /*6bd0*/  @!P0 BRA `(.L_x_123) ;  /* 0x00000010000c8947 */ /* 0x003fea0003800000 */
.L_x_146:
[----:B0-----:R-:W-:Y:S01]  /*6be0*/  PRMT R7, R13, 0x9910, RZ ;  /* 0x000099100d077816 */ /* 0x001fe200000000ff */
[----:B------:R0:W-:Y:S03]  /*6bf0*/  @!P1 SYNCS.ARRIVE.TRANS64 RZ, [R20+URZ], R15 ;  /* 0x0000000f14ff99a7 */ /* 0x0001e6000800003f */
[----:B------:R-:W-:-:S13]  /*6c00*/  ISETP.NE.AND P0, PT, R7, 0x2, PT ;  /* 0x000000020700780c */ /* 0x000fda0003f05270 */
[----:B0-----:R-:W-:Y:S05]  /*6c10*/  @P0 BRA `(.L_x_124) ;  /* 0x0000000000040947 */ /* 0x001fea0003800000 */
[----:B------:R-:W-:Y:S01]  /*6c20*/  BPT.TRAP 0x1 ;  /* 0x000000040000795c */ /* 0x000fe20000300000 */
.L_x_124:
[----:B------:R-:W-:Y:S01]  /*6c30*/  IMAD R15, R14, 0x6000, R23 ;  /* 0x000060000e0f7824 */ /* 0x000fe200078e0217 */
[----:B------:R-:W-:Y:S01]  /*6c40*/  R2UR UR9, R20 ;  /* 0x00000000140972ca */ /* 0x000fe200000e0000 */
[----:B------:R-:W-:Y:S01]  /*6c50*/  IMAD R7, R14, 0x400, R11 ;  /* 0x000004000e077824 */ /* 0x000fe200078e020b */
[----:B------:R-:W-:Y:S01]  /*6c60*/  UIADD3 UR4, UP0, UR22, 0xf0, URZ ;  /* 0x000000f016047890 */ /* 0x000fe2000ff1e03f */
[----:B------:R-:W-:Y:S01]  /*6c70*/  VIADD R4, R4, 0xffffffff ;  /* 0xffffffff04047836 */ /* 0x000fe20000000000 */
[----:B------:R-:W-:Y:S01]  /*6c80*/  R2UR UR5, R15 ;  /* 0x000000000f0572ca */ /* 0x000fe200000e0000 */
[----:B------:R-:W-:Y:S01]  /*6c90*/  IMAD R7, R7, 0x2, R23 ;  /* 0x0000000207077824 */ /* 0x000fe200078e0217 */
[----:B------:R-:W-:Y:S01]  /*6ca0*/  R2UR UR11, R22 ;  /* 0x00000000160b72ca */ /* 0x000fe200000e0000 */
[----:B------:R-:W-:Y:S01]  /*6cb0*/  UIADD3 UR24, UP1, UR22, 0x1f0, URZ ;  /* 0x000001f016187890 */ /* 0x000fe2000ff3e03f */
[----:B------:R-:W-:Y:S01]  /*6cc0*/  R2UR UR10, R24 ;  /* 0x00000000180a72ca */ /* 0x000fe200000e0000 */
[----:B------:R-:W-:Y:S01]  /*6cd0*/  VIADD R14, R14, 0x1 ;  /* 0x000000010e0e7836 */ /* 0x000fe20000000000 */
[----:B------:R-:W-:Y:S01]  /*6ce0*/  R2UR UR8, R7 ;  /* 0x00000000070872ca */ /* 0x000fe200000e0000 */
[----:B------:R-:W-:Y:S01]  /*6cf0*/  UIADD3.X UR25, URZ, UR23, URZ, UP1, !UPT ;  /* 0x000000173f197290 */ /* 0x000fe20008ffe43f */
[----:B------:R-:W-:Y:S01]  /*6d00*/  R2UR UR12, R6 ;  /* 0x00000000060c72ca */ /* 0x000fe200000e0000 */
[----:B------:R-:W-:Y:S01]  /*6d10*/  UMOV UR6, 0x0 ;  /* 0x0000000000067882 */ /* 0x000fe20000000000 */
[----:B------:R-:W-:Y:S01]  /*6d20*/  R2UR UR19, R21 ;  /* 0x00000000151372ca */ /* 0x000fe200000e0000 */
[----:B------:R-:W-:Y:S01]  /*6d30*/  UMOV UR7, 0x10000000 ;  /* 0x1000000000077882 */ /* 0x000fe20000000000 */
[----:B------:R-:W-:Y:S01]  /*6d40*/  ISETP.GT.AND P1, PT, R4, 0x1, PT ;  /* 0x000000010400780c */ /* 0x000fe20003f24270 */
[----:B------:R-:W-:Y:S01]  /*6d50*/  UIADD3 UR14, UR5, 0x180, URZ ;  /* 0x00000180050e7890 */ /* 0x000fe2000fffe03f */
[----:B------:R-:W-:Y:S01]  /*6d60*/  ISETP.NE.AND P0, PT, R14, 0x8, PT ;  /* 0x000000080e00780c */ /* 0x000fe20003f05270 */
[----:B------:R-:W-:Y:S01]  /*6d70*/  UIADD3.X UR5, URZ, UR23, URZ, UP0, !UPT ;  /* 0x000000173f057290 */ /* 0x000fe200087fe43f */
[----:B------:R-:W-:Y:S01]  /*6d80*/  VIADD R24, R24, 0x20 ;  /* 0x0000002018187836 */ /* 0x000fe20000000000 */
[----:B------:R-:W-:Y:S01]  /*6d90*/  UMOV UR26, 0x30000 ;  /* 0x00030000001a7882 */ /* 0x000fe20000000000 */
[----:B------:R-:W-:Y:S01]  /*6da0*/  SEL R20, RZ, 0x1, P0 ;  /* 0x00000001ff147807 */ /* 0x000fe20000000000 */
[----:B------:R-:W-:Y:S01]  /*6db0*/  UIADD3 UR15, UR8, 0x30180, URZ ;  /* 0x00030180080f7890 */ /* 0x000fe2000fffe03f */
[----:B------:R-:W-:-:S02]  /*6dc0*/  SEL R14, R14, RZ, P0 ;  /* 0x000000ff0e0e7207 */ /* 0x000fc40000000000 */
[----:B------:R-:W-:Y:S01]  /*6dd0*/  UMOV UR8, UR14 ;  /* 0x0000000e00087c82 */ /* 0x000fe20008000000 */
[----:B------:R-:W-:Y:S01]  /*6de0*/  LOP3.LUT R5, R5, R20, RZ, 0x3c, !PT ;  /* 0x0000001405057212 */ /* 0x000fe200078e3cff */
[----:B------:R0:W-:Y:S02]  /*6df0*/  UTMALDG.3D [UR8], [UR4], desc[UR6] ;  /* 0x00000608040075b4 */ /* 0x0001e40008011000 */
[----:B0-----:R-:W-:Y:S01]  /*6e00*/  UMOV UR8, UR15 ;  /* 0x0000000f00087c82 */ /* 0x001fe20008000000 */
[----:B------:R-:W-:Y:S02]  /*6e10*/  UMOV UR11, UR19 ;  /* 0x00000013000b7c82 */ /* 0x000fe40008000000 */
[----:B------:R0:W-:Y:S02]  /*6e20*/  UTMALDG.3D.MULTICAST [UR8], [UR24], UR26, desc[UR6] ;  /* 0x00000608180073b4 */ /* 0x0001e4000801181a */
[----:B0-----:R-:W-:Y:S05]  /*6e30*/  @P1 BRA `(.L_x_125) ;  /* 0xfffffffc00441947 */ /* 0x001fea000383ffff */
.L_x_122:
[----:B------:R-:W-:Y:S05]  /*6e40*/  BSYNC B1 ;  /* 0x0000000000017941 */ /* 0x000fea0003800000 */
.L_x_121:
[----:B------:R-:W-:Y:S01]  /*6e50*/  LOP3.LUT P1, RZ, R9, 0xff, RZ, 0xc0, !PT ;  /* 0x000000ff09ff7812 */ /* 0x000fe2000782c0ff */
[----:B------:R-:W-:Y:S01]  /*6e60*/  IMAD.IADD R3, R8, 0x1, R3 ;  /* 0x0000000108037824 */ /* 0x000fe200078e0203 */
[----:B------:R-:W-:Y:S01]  /*6e70*/  IADD3 R16, P2, R16, UR20, RZ ;  /* 0x0000001410107c10 */ /* 0x000fe2000ff5e0ff */
[----:B------:R-:W-:Y:S01]  /*6e80*/  ULDC.64 UR4, c[0x0][0x650] ;  /* 0x0001940000047ab9 */ /* 0x000fe20000000a00 */
[----:B------:R-:W-:Y:S01]  /*6e90*/  BSSY B1, `(.L_x_126) ;  /* 0x000006d000017945 */ /* 0x000fe20003800000 */
[----:B------:R-:W-:Y:S01]  /*6ea0*/  IMAD.MOV.U32 R20, RZ, RZ, -0x1 ;  /* 0xffffffffff147424 */ /* 0x000fe200078e00ff */
[----:B------:R-:W-:Y:S01]  /*6eb0*/  ISETP.GT.U32.AND P0, PT, R3, 0x7, PT ;  /* 0x000000070300780c */ /* 0x000fe20003f04070 */
[----:B------:R-:W-:Y:S01]  /*6ec0*/  IMAD.MOV.U32 R21, RZ, RZ, -0x1 ;  /* 0xffffffffff157424 */ /* 0x000fe200078e00ff */
[----:B------:R-:W-:Y:S02]  /*6ed0*/  SHF.R.U32.HI R4, RZ, 0x3, R3 ;  /* 0x00000003ff047819 */ /* 0x000fe40000011603 */
[----:B------:R-:W-:-:S02]  /*6ee0*/  ISETP.LT.U32.AND P0, PT, R8, 0x8, P0 ;  /* 0x000000080800780c */ /* 0x000fc40000701070 */
[----:B------:R-:W-:Y:S01]  /*6ef0*/  IADD3.X R17, R17, UR13, RZ, P2, !PT ;  /* 0x0000000d11117c10 */ /* 0x000fe200097fe4ff */
[----:B------:R-:W0:Y:S01]  /*6f00*/  @P1 S2R R6, SR_CgaCtaId ;  /* 0x0000000000061919 */ /* 0x000e220000008800 */
[----:B------:R-:W-:Y:S02]  /*6f10*/  @P1 MOV R5, 0x400 ;  /* 0x0000040000051802 */ /* 0x000fe40000000f00 */
[----:B------:R-:W-:Y:S02]  /*6f20*/  ISETP.GE.U32.AND P2, PT, R16, UR4, PT ;  /* 0x0000000410007c0c */ /* 0x000fe4000bf46070 */
[----:B------:R-:W-:Y:S02]  /*6f30*/  LOP3.LUT R4, R4, 0x1, RZ, 0xc0, !PT ;  /* 0x0000000104047812 */ /* 0x000fe400078ec0ff */
[----:B------:R-:W-:Y:S02]  /*6f40*/  LOP3.LUT R3, R3, 0x7, RZ, 0xc0, !PT ;  /* 0x0000000703037812 */ /* 0x000fe400078ec0ff */
[----:B------:R-:W-:-:S02]  /*6f50*/  PRMT R9, RZ, 0x7610, R9 ;  /* 0x00007610ff097816 */ /* 0x000fc40000000009 */
[----:B0-----:R-:W-:Y:S01]  /*6f60*/  @P1 LEA R5, R6, R5, 0x18 ;  /* 0x0000000506051211 */ /* 0x001fe200078ec0ff */
[----:B------:R-:W-:-:S03]  /*6f70*/  IMAD.MOV.U32 R6, RZ, RZ, -0x1 ;  /* 0xffffffffff067424 */ /* 0x000fc600078e00ff */
[----:B------:R0:W-:Y:S01]  /*6f80*/  @P1 SYNCS.ARRIVE.TRANS64.A1T0 RZ, [R5+URZ+0x98], RZ ;  /* 0x000098ff05ff19a7 */ /* 0x0001e2000810003f */
[----:B------:R-:W-:-:S04]  /*6f90*/  ISETP.NE.U32.AND P1, PT, R4, 0x1, PT ;  /* 0x000000010400780c */ /* 0x000fc80003f25070 */
[----:B------:R-:W-:Y:S02]  /*6fa0*/  ISETP.GT.U32.AND P1, PT, R8, 0x7, !P1 ;  /* 0x000000070800780c */ /* 0x000fe40004f24070 */
[----:B0-----:R-:W-:Y:S02]  /*6fb0*/  SEL R5, RZ, 0x1, !P0 ;  /* 0x00000001ff057807 */ /* 0x001fe40004000000 */
[----:B------:R-:W-:Y:S02]  /*6fc0*/  ISETP.GE.U32.AND.EX P0, PT, R17, UR5, PT, P2 ;  /* 0x0000000511007c0c */ /* 0x000fe4000bf06120 */
[----:B------:R-:W-:-:S04]  /*6fd0*/  SEL R4, RZ, 0x1, !P1 ;  /* 0x00000001ff047807 */ /* 0x000fc80004800000 */
[----:B------:R-:W-:Y:S02]  /*6fe0*/  LOP3.LUT R0, R4, R0, R5, 0x96, !PT ;  /* 0x0000000004007212 */ /* 0x000fe400078e9605 */
[----:B------:R-:W-:-:S05]  /*6ff0*/  PRMT R4, RZ, 0x7610, R4 ;  /* 0x00007610ff047816 */ /* 0x000fca0000000004 */
[----:B------:R-:W-:Y:S05]  /*7000*/  @P0 BRA `(.L_x_127) ;  /* 0x0000000400540947 */ /* 0x000fea0003800000 */
[----:B------:R-:W0:Y:S01]  /*7010*/  S2R R15, SR_CTAID.X ;  /* 0x00000000000f7919 */ /* 0x000e220000002500 */
[----:B------:R-:W-:Y:S01]  /*7020*/  ULDC.64 UR4, c[0x0][0x628] ;  /* 0x00018a0000047ab9 */ /* 0x000fe20000000a00 */
[----:B------:R-:W-:Y:S01]  /*7030*/  ULDC UR7, c[0x0][0x630] ;  /* 0x00018c0000077ab9 */ /* 0x000fe20000000800 */
[----:B------:R-:W-:Y:S01]  /*7040*/  ISETP.NE.U32.AND P0, PT, RZ, UR4, PT ;  /* 0x00000004ff007c0c */ /* 0x000fe2000bf05070 */
[----:B------:R-:W1:Y:S01]  /*7050*/  S2R R20, SR_CTAID.Y ;  /* 0x0000000000147919 */ /* 0x000e620000002600 */
[----:B------:R-:W-:Y:S01]  /*7060*/  ULDC UR8, c[0x0][0x150] ;  /* 0x0000540000087ab9 */ /* 0x000fe20000000800 */
[----:B------:R-:W-:Y:S01]  /*7070*/  IMAD.MOV.U32 R4, RZ, RZ, R16 ;  /* 0x000000ffff047224 */ /* 0x000fe200078e0010 */
[----:B------:R-:W-:Y:S01]  /*7080*/  ISETP.NE.AND.EX P0, PT, RZ, UR5, PT, P0 ;  /* 0x00000005ff007c0c */ /* 0x000fe2000bf05300 */
[----:B------:R-:W-:Y:S01]  /*7090*/  IMAD.MOV.U32 R5, RZ, RZ, R17 ;  /* 0x000000ffff057224 */ /* 0x000fe200078e0011 */
[----:B0-----:R-:W-:-:S11]  /*70a0*/  I2FP.F32.U32 R22, R15 ;  /* 0x0000000f00167245 */ /* 0x001fd60000201000 */
[----:B------:R-:W-:Y:S05]  /*70b0*/  @!P0 BRA `(.L_x_128) ;  /* 0x0000000000288947 */ /* 0x000fea0003800000 */
[----:B------:R-:W-:Y:S02]  /*70c0*/  ULDC UR6, c[0x0][0x634] ;  /* 0x00018d0000067ab9 */ /* 0x000fe40000000800 */
[----:B------:R-:W-:-:S05]  /*70d0*/  IADD3 R5, P0, R16, UR6, RZ ;  /* 0x0000000610057c10 */ /* 0x000fca000ff1e0ff */
[----:B------:R-:W-:-:S04]  /*70e0*/  IMAD.X R21, RZ, RZ, R17, P0 ;  /* 0x000000ffff157224 */ /* 0x000fc800000e0611 */
[----:B------:R-:W-:-:S04]  /*70f0*/  IMAD.WIDE.U32 R6, R21, UR4, RZ ;  /* 0x0000000415067c25 */ /* 0x000fc8000f8e00ff */
[----:B------:R-:W-:-:S04]  /*7100*/  IMAD.WIDE.U32 R6, P0, R5, UR5, R6 ;  /* 0x0000000505067c25 */ /* 0x000fc8000f800006 */
[----:B------:R-:W-:-:S04]  /*7110*/  IMAD.WIDE.U32 R4, R5, UR4, RZ ;  /* 0x0000000405047c25 */ /* 0x000fc8000f8e00ff */
[----:B------:R-:W-:Y:S01]  /*7120*/  IMAD.MOV.U32 R4, RZ, RZ, R7 ;  /* 0x000000ffff047224 */ /* 0x000fe200078e0007 */
[----:B------:R-:W-:Y:S01]  /*7130*/  IADD3 RZ, P1, R5, R6, RZ ;  /* 0x0000000605ff7210 */ /* 0x000fe20007f3e0ff */
[----:B------:R-:W-:-:S04]  /*7140*/  IMAD.X R5, RZ, RZ, RZ, P0 ;  /* 0x000000ffff057224 */ /* 0x000fc800000e06ff */
[----:B------:R-:W-:-:S08]  /*7150*/  IMAD.WIDE.U32.X R4, R21, UR5, R4, P1 ;  /* 0x0000000515047c25 */ /* 0x000fd000088e0404 */
.L_x_128:
[--C-:B------:R-:W-:Y:S01]  /*7160*/  SHF.R.U64 R14, R4, UR7, R5.reuse ;  /* 0x00000007040e7c19 */ /* 0x100fe20008001205 */
[----:B------:R-:W-:Y:S01]  /*7170*/  FMUL R22, R22, UR8 ;  /* 0x0000000816167c20 */ /* 0x000fe20008400000 */
[----:B------:R-:W-:Y:S01]  /*7180*/  SHF.R.U32.HI R4, RZ, UR7, R5 ;  /* 0x00000007ff047c19 */ /* 0x000fe20008011605 */
[----:B------:R-:W0:Y:S01]  /*7190*/  LDC R6, c[0x0][0x144] ;  /* 0x00005100ff067b82 */ /* 0x000e220000000800 */
[----:B------:R-:W-:Y:S01]  /*71a0*/  IADD3 R5, P0, RZ, -R14, RZ ;  /* 0x8000000eff057210 */ /* 0x000fe20007f1e0ff */
[----:B------:R-:W-:Y:S01]  /*71b0*/  ULDC UR6, c[0x0][0x154] ;  /* 0x0000550000067ab9 */ /* 0x000fe20000000800 */
[----:B-1----:R-:W-:Y:S01]  /*71c0*/  I2FP.F32.U32 R7, R20 ;  /* 0x0000001400077245 */ /* 0x002fe20000201000 */
[----:B------:R-:W1:Y:S01]  /*71d0*/  F2I.U32.TRUNC.NTZ R22, R22 ;  /* 0x0000001600167305 */ /* 0x000e62000020f000 */
[----:B------:R-:W-:Y:S01]  /*71e0*/  ULDC.64 UR4, c[0x0][0x620] ;  /* 0x0001880000047ab9 */ /* 0x000fe20000000a00 */
[----:B------:R-:W-:Y:S01]  /*71f0*/  IMAD.X R4, RZ, RZ, ~R4, P0 ;  /* 0x000000ffff047224 */ /* 0x000fe200000e0e04 */
[----:B------:R-:W-:Y:S01]  /*7200*/  ISETP.NE.AND P2, PT, R2, 0x1, PT ;  /* 0x000000010200780c */ /* 0x000fe20003f45270 */
[----:B------:R-:W-:Y:S01]  /*7210*/  FMUL R23, R7, UR6 ;  /* 0x0000000607177c20 */ /* 0x000fe20008400000 */
[----:B------:R-:W2:Y:S01]  /*7220*/  LDC R25, c[0x0][0x148] ;  /* 0x00005200ff197b82 */ /* 0x000ea20000000800 */
[----:B------:R-:W-:Y:S01]  /*7230*/  IMAD R4, R4, UR4, RZ ;  /* 0x0000000404047c24 */ /* 0x000fe2000f8e02ff */
[----:B------:R-:W-:-:S02]  /*7240*/  ULDC.64 UR6, c[0x0][0x640] ;  /* 0x0001900000067ab9 */ /* 0x000fc40000000a00 */
[----:B------:R-:W-:Y:S01]  /*7250*/  ISETP.NE.U32.AND P0, PT, RZ, UR6, PT ;  /* 0x00000006ff007c0c */ /* 0x000fe2000bf05070 */
[----:B------:R-:W3:Y:S01]  /*7260*/  F2I.U32.TRUNC.NTZ R23, R23 ;  /* 0x0000001700177305 */ /* 0x000ee2000020f000 */
[C---:B------:R-:W-:Y:S02]  /*7270*/  IMAD R7, R5.reuse, UR5, R4 ;  /* 0x0000000505077c24 */ /* 0x040fe4000f8e0204 */
[----:B------:R-:W-:Y:S01]  /*7280*/  IMAD.WIDE.U32 R4, R5, UR4, R16 ;  /* 0x0000000405047c25 */ /* 0x000fe2000f8e0010 */
[----:B------:R-:W-:Y:S01]  /*7290*/  ULDC UR4, c[0x0][0x618] ;  /* 0x0001860000047ab9 */ /* 0x000fe20000000800 */
[----:B------:R-:W-:Y:S02]  /*72a0*/  ISETP.NE.AND.EX P0, PT, RZ, UR7, PT, P0 ;  /* 0x00000007ff007c0c */ /* 0x000fe4000bf05300 */
[----:B------:R-:W-:Y:S02]  /*72b0*/  IMAD.IADD R5, R5, 0x1, R7 ;  /* 0x0000000105057824 */ /* 0x000fe400078e0207 */
[----:B-1----:R-:W-:-:S03]  /*72c0*/  IMAD.MOV R22, RZ, RZ, -R22 ;  /* 0x000000ffff167224 */ /* 0x002fc600078e0a16 */
[----:B------:R-:W-:Y:S01]  /*72d0*/  SHF.R.U64 R21, R4, UR4, R5 ;  /* 0x0000000404157c19 */ /* 0x000fe20008001205 */
[----:B0-----:R-:W-:Y:S01]  /*72e0*/  IMAD R15, R6, R22, R15 ;  /* 0x00000016060f7224 */ /* 0x001fe200078e020f */
[----:B------:R-:W-:Y:S01]  /*72f0*/  SHF.R.U32.HI R4, RZ, UR4, R5 ;  /* 0x00000004ff047c19 */ /* 0x000fe20008011605 */
[----:B------:R-:W-:Y:S01]  /*7300*/  ULDC UR4, c[0x0][0x608] ;  /* 0x0001820000047ab9 */ /* 0x000fe20000000800 */
[----:B---3--:R-:W-:Y:S02]  /*7310*/  IMAD.MOV R6, RZ, RZ, -R23 ;  /* 0x000000ffff067224 */ /* 0x008fe400078e0a17 */
[--C-:B------:R-:W-:Y:S02]  /*7320*/  SHF.R.U64 R22, R21, UR4, R4.reuse ;  /* 0x0000000415167c19 */ /* 0x100fe40008001204 */
[----:B------:R-:W-:Y:S01]  /*7330*/  SHF.R.U32.HI R5, RZ, UR4, R4 ;  /* 0x00000004ff057c19 */ /* 0x000fe20008011604 */
[----:B------:R-:W-:Y:S01]  /*7340*/  ULDC UR4, c[0x0][0x658] ;  /* 0x0001960000047ab9 */ /* 0x000fe20000000800 */
[----:B--2---:R-:W-:-:S02]  /*7350*/  @P2 IMAD R15, R25, R6, R20 ;  /* 0x00000006190f2224 */ /* 0x004fc400078e0214 */
[--C-:B------:R-:W-:Y:S02]  /*7360*/  SHF.R.U64 R20, R22, UR4, R5.reuse ;  /* 0x0000000416147c19 */ /* 0x100fe40008001205 */
[----:B------:R-:W-:-:S03]  /*7370*/  SHF.R.U32.HI R23, RZ, UR4, R5 ;  /* 0x00000004ff177c19 */ /* 0x000fc60008011605 */
[----:B------:R-:W-:Y:S02]  /*7380*/  IMAD.MOV.U32 R6, RZ, RZ, R20 ;  /* 0x000000ffff067224 */ /* 0x000fe400078e0014 */
[----:B------:R-:W-:Y:S01]  /*7390*/  IMAD.MOV.U32 R5, RZ, RZ, R23 ;  /* 0x000000ffff057224 */ /* 0x000fe200078e0017 */
[----:B------:R-:W-:Y:S06]  /*73a0*/  @!P0 BRA `(.L_x_129) ;  /* 0x00000000002c8947 */ /* 0x000fec0003800000 */
        /* <DEDUP_REMOVED lines=9> */
[----:B------:R-:W-:-:S04]  /*7440*/  IMAD.WIDE.U32.X R4, R23, UR7, R4, P1 ;  /* 0x0000000717047c25 */ /* 0x000fc800088e0404 */
[----:B------:R-:W-:-:S07]  /*7450*/  IMAD.MOV.U32 R6, RZ, RZ, R4 ;  /* 0x000000ffff067224 */ /* 0x000fce00078e0004 */
.L_x_129:
[----:B------:R-:W-:Y:S01]  /*7460*/  ULDC UR4, c[0x0][0x648] ;  /* 0x0001920000047ab9 */ /* 0x000fe20000000800 */
[----:B------:R-:W-:Y:S01]  /*7470*/  LOP3.LUT R4, R22, UR17, RZ, 0xc0, !PT ;  /* 0x0000001116047c12 */ /* 0x000fe2000f8ec0ff */
[----:B------:R-:W-:Y:S01]  /*7480*/  ULDC UR5, c[0x0][0x610] ;  /* 0x0001840000057ab9 */ /* 0x000fe20000000800 */
[----:B------:R-:W-:Y:S01]  /*7490*/  SHF.R.U64 R5, R6, UR4, R5 ;  /* 0x0000000406057c19 */ /* 0x000fe20008001205 */
[----:B------:R-:W-:Y:S01]  /*74a0*/  ULDC UR4, c[0x0][0x638] ;  /* 0x00018e0000047ab9 */ /* 0x000fe20000000800 */
[----:B------:R-:W-:Y:S01]  /*74b0*/  LOP3.LUT R21, R21, UR16, RZ, 0xc0, !PT ;  /* 0x0000001015157c12 */ /* 0x000fe2000f8ec0ff */
[----:B------:R-:W-:Y:S02]  /*74c0*/  IMAD.MOV.U32 R6, RZ, RZ, R14 ;  /* 0x000000ffff067224 */ /* 0x000fe400078e000e */
[----:B------:R-:W-:Y:S02]  /*74d0*/  IMAD.MOV R7, RZ, RZ, -R5 ;  /* 0x000000ffff077224 */ /* 0x000fe400078e0a05 */
[----:B------:R-:W-:-:S02]  /*74e0*/  IMAD R4, R5, UR18, R4 ;  /* 0x0000001205047c24 */ /* 0x000fc4000f8e0204 */
[----:B------:R-:W-:Y:S01]  /*74f0*/  IMAD R20, R7, UR4, R20 ;  /* 0x0000000407147c24 */ /* 0x000fe2000f8e0214 */
[----:B------:R-:W-:Y:S01]  /*7500*/  ULDC UR4, c[0x0][0x600] ;  /* 0x0001800000047ab9 */ /* 0x000fe20000000800 */
[----:B------:R-:W-:Y:S02]  /*7510*/  IMAD R15, R4, UR5, R15 ;  /* 0x00000005040f7c24 */ /* 0x000fe4000f8e020f */
[----:B------:R-:W-:Y:S02]  /*7520*/  IMAD R20, R20, UR4, R21 ;  /* 0x0000000414147c24 */ /* 0x000fe4000f8e0215 */
[----:B------:R-:W-:-:S03]  /*7530*/  IMAD.MOV.U32 R4, RZ, RZ, 0x1 ;  /* 0x00000001ff047424 */ /* 0x000fc600078e00ff */
[----:B------:R-:W-:Y:S02]  /*7540*/  SEL R21, R20, R15, !P2 ;  /* 0x0000000f14157207 */ /* 0x000fe40005000000 */
[----:B------:R-:W-:-:S07]  /*7550*/  SEL R20, R15, R20, !P2 ;  /* 0x000000140f147207 */ /* 0x000fce0005000000 */
.L_x_127:
[----:B------:R-:W-:Y:S05]  /*7560*/  BSYNC B1 ;  /* 0x0000000000017941 */ /* 0x000fea0003800000 */
.L_x_126:
[----:B------:R-:W-:-:S13]  /*7570*/  LOP3.LUT P0, RZ, R4, 0xff, RZ, 0xc0, !PT ;  /* 0x000000ff04ff7812 */ /* 0x000fda000780c0ff */
[----:B------:R-:W-:Y:S05]  /*7580*/  @P0 BRA `(.L_x_130) ;  /* 0xfffffff4003c0947 */ /* 0x000fea000383ffff */
[----:B------:R-:W-:Y:S05]  /*7590*/  BSYNC B0 ;  /* 0x0000000000007941 */ /* 0x000fea0003800000 */
.L_x_119:
[----:B------:R-:W-:-:S03]  /*75a0*/  UMOV UR4, 0xffffffff ;  /* 0xffffffff00047882 */ /* 0x000fc60000000000 */
[----:B------:R-:W-:Y:S05]  /*75b0*/  BRA.DIV UR4, `(.L_x_131) ;  /* 0x0000000604a87947 */ /* 0x000fea000b800000 */
[----:B------:R-:W-:-:S13]  /*75c0*/  ELECT P6, URZ, PT ;  /* 0x00000000003f782f */ /* 0x000fda00038c0000 */
.L_x_149:
[----:B------:R-:W-:Y:S04]  /*75d0*/  BSSY B0, `(.L_x_132) ;  /* 0x000004f000007945 */ /* 0x000fe80003800000 */
[----:B------:R-:W-:Y:S05]  /*75e0*/  @!P6 BRA `(.L_x_133) ;  /* 0x000000040034e947 */ /* 0x000fea0003800000 */
[----:B------:R-:W-:-:S04]  /*75f0*/  LOP3.LUT R19, R19, 0x2, RZ, 0xfc, !PT ;  /* 0x0000000213137812 */ /* 0x000fc800078efcff */
[----:B------:R-:W-:-:S13]  /*7600*/  ISETP.NE.AND P0, PT, R19, 0x3, PT ;  /* 0x000000031300780c */ /* 0x000fda0003f05270 */
[----:B------:R-:W-:Y:S05]  /*7610*/  @!P0 BRA `(.L_x_134) ;  /* 0x0000000000048947 */ /* 0x000fea0003800000 */
[----:B------:R-:W-:Y:S01]  /*7620*/  BPT.TRAP 0x1 ;  /* 0x000000040000795c */ /* 0x000fe20000300000 */
.L_x_134:
[----:B------:R-:W0:Y:S01]  /*7630*/  S2R R5, SR_CgaCtaId ;  /* 0x0000000000057919 */ /* 0x000e220000008800 */
[----:B------:R-:W-:Y:S02]  /*7640*/  MOV R2, 0x400 ;  /* 0x0000040000027802 */ /* 0x000fe40000000f00 */
[----:B------:R-:W-:Y:S02]  /*7650*/  SHF.L.U32 R4, R0, 0x1f, RZ ;  /* 0x0000001f00047819 */ /* 0x000fe400000006ff */
[----:B0-----:R-:W-:-:S05]  /*7660*/  LEA R2, R5, R2, 0x18 ;  /* 0x0000000205027211 */ /* 0x001fca00078ec0ff */
[----:B------:R-:W-:-:S04]  /*7670*/  VIADD R2, R2, 0x40 ;  /* 0x0000004002027836 */ /* 0x000fc80000000000 */
[C---:B------:R-:W-:Y:S02]  /*7680*/  IMAD R7, R3.reuse, 0x8, R2 ;  /* 0x0000000803077824 */ /* 0x040fe400078e0202 */
[----:B------:R-:W-:Y:S02]  /*7690*/  VIADD R3, R3, 0x1 ;  /* 0x0000000103037836 */ /* 0x000fe40000000000 */
[----:B------:R-:W0:Y:S03]  /*76a0*/  SYNCS.PHASECHK.TRANS64.TRYWAIT P0, [R7+URZ], R4 ;  /* 0x00000004070075a7 */ /* 0x000e26000800017f */
[----:B------:R-:W-:-:S04]  /*76b0*/  ISETP.NE.AND P1, PT, R3, 0x8, PT ;  /* 0x000000080300780c */ /* 0x000fc80003f25270 */
[----:B------:R-:W-:Y:S02]  /*76c0*/  SEL R5, RZ, 0x1, P1 ;  /* 0x00000001ff057807 */ /* 0x000fe40000800000 */
[----:B------:R-:W-:Y:S02]  /*76d0*/  SEL R3, R3, RZ, P1 ;  /* 0x000000ff03037207 */ /* 0x000fe40000800000 */
[----:B------:R-:W-:-:S03]  /*76e0*/  LOP3.LUT R6, R0, R5, RZ, 0x3c, !PT ;  /* 0x0000000500067212 */ /* 0x000fc600078e3cff */
[----:B------:R-:W-:Y:S01]  /*76f0*/  IMAD R8, R3, 0x8, R2 ;  /* 0x0000000803087824 */ /* 0x000fe200078e0202 */
[----:B------:R-:W-:Y:S01]  /*7700*/  SHF.L.U32 R5, R6, 0x1f, RZ ;  /* 0x0000001f06057819 */ /* 0x000fe200000006ff */
[----:B0-----:R-:W-:Y:S06]  /*7710*/  @!P0 BRA `(.L_x_135) ;  /* 0x0000000400708947 */ /* 0x001fec0003800000 */
.L_x_150:
[----:B------:R-:W1:Y:S01]  /*7720*/  SYNCS.PHASECHK.TRANS64.TRYWAIT P0, [R8+URZ], R5 ;  /* 0x00000005080075a7 */ /* 0x000e62000800017f */
[----:B------:R-:W-:-:S05]  /*7730*/  VIADD R0, R3, 0x1 ;  /* 0x0000000103007836 */ /* 0x000fca0000000000 */
[----:B------:R-:W-:-:S04]  /*7740*/  ISETP.NE.AND P1, PT, R0, 0x8, PT ;  /* 0x000000080000780c */ /* 0x000fc80003f25270 */
[----:B------:R-:W-:Y:S02]  /*7750*/  SEL R3, RZ, 0x1, P1 ;  /* 0x00000001ff037807 */ /* 0x000fe40000800000 */
[----:B0-----:R-:W-:Y:S02]  /*7760*/  SEL R7, R0, RZ, P1 ;  /* 0x000000ff00077207 */ /* 0x001fe40000800000 */
[----:B------:R-:W-:-:S03]  /*7770*/  LOP3.LUT R6, R6, R3, RZ, 0x3c, !PT ;  /* 0x0000000306067212 */ /* 0x000fc600078e3cff */
[----:B------:R-:W-:Y:S01]  /*7780*/  IMAD R9, R7, 0x8, R2 ;  /* 0x0000000807097824 */ /* 0x000fe200078e0202 */
[----:B------:R-:W-:Y:S01]  /*7790*/  SHF.L.U32 R4, R6, 0x1f, RZ ;  /* 0x0000001f06047819 */ /* 0x000fe200000006ff */
[----:B-1----:R-:W-:Y:S06]  /*77a0*/  @!P0 BRA `(.L_x_136) ;  /* 0x0000000400608947 */ /* 0x002fec0003800000 */
.L_x_151:
[----:B------:R-:W1:Y:S01]  /*77b0*/  SYNCS.PHASECHK.TRANS64.TRYWAIT P0, [R9+URZ], R4 ;  /* 0x00000004090075a7 */ /* 0x000e62000800017f */
[----:B------:R-:W-:-:S05]  /*77c0*/  VIADD R0, R7, 0x1 ;  /* 0x0000000107007836 */ /* 0x000fca0000000000 */
[----:B------:R-:W-:-:S04]  /*77d0*/  ISETP.NE.AND P1, PT, R0, 0x8, PT ;  /* 0x000000080000780c */ /* 0x000fc80003f25270 */
[----:B------:R-:W-:Y:S02]  /*77e0*/  SEL R3, RZ, 0x1, P1 ;  /* 0x00000001ff037807 */ /* 0x000fe40000800000 */
[----:B------:R-:W-:Y:S02]  /*77f0*/  SEL R7, R0, RZ, P1 ;  /* 0x000000ff00077207 */ /* 0x000fe40000800000 */
[----:B------:R-:W-:-:S03]  /*7800*/  LOP3.LUT R6, R6, R3, RZ, 0x3c, !PT ;  /* 0x0000000306067212 */ /* 0x000fc600078e3cff */
[----:B0-----:R-:W-:Y:S01]  /*7810*/  IMAD R8, R7, 0x8, R2 ;  /* 0x0000000807087824 */ /* 0x001fe200078e0202 */
[----:B------:R-:W-:Y:S01]  /*7820*/  SHF.L.U32 R5, R6, 0x1f, RZ ;  /* 0x0000001f06057819 */ /* 0x000fe200000006ff */
[----:B-1----:R-:W-:Y:S06]  /*7830*/  @!P0 BRA `(.L_x_137) ;  /* 0x0000000400508947 */ /* 0x002fec0003800000 */
.L_x_152:
        /* <DEDUP_REMOVED lines=9> */
.L_x_153:
        /* <DEDUP_REMOVED lines=9> */
.L_x_154:
[----:B------:R-:W1:Y:S01]  /*7960*/  SYNCS.PHASECHK.TRANS64.TRYWAIT P0, [R8+URZ], R5 ;  /* 0x00000005080075a7 */ /* 0x000e62000800017f */
[----:B------:R-:W-:-:S05]  /*7970*/  VIADD R0, R7, 0x1 ;  /* 0x0000000107007836 */ /* 0x000fca0000000000 */
[----:B------:R-:W-:-:S04]  /*7980*/  ISETP.NE.AND P1, PT, R0, 0x8, PT ;  /* 0x000000080000780c */ /* 0x000fc80003f25270 */
[----:B------:R-:W-:Y:S02]  /*7990*/  SEL R3, RZ, 0x1, P1 ;  /* 0x00000001ff037807 */ /* 0x000fe40000800000 */
[----:B------:R-:W-:Y:S02]  /*79a0*/  SEL R7, R0, RZ, P1 ;  /* 0x000000ff00077207 */ /* 0x000fe40000800000 */
[----:B0-----:R-:W-:-:S03]  /*79b0*/  LOP3.LUT R9, R6, R3, RZ, 0x3c, !PT ;  /* 0x0000000306097212 */ /* 0x001fc600078e3cff */
[----:B------:R-:W-:Y:S01]  /*79c0*/  IMAD R11, R7, 0x8, R2 ;  /* 0x00000008070b7824 */ /* 0x000fe200078e0202 */
[----:B------:R-:W-:Y:S01]  /*79d0*/  SHF.L.U32 R6, R9, 0x1f, RZ ;  /* 0x0000001f09067819 */ /* 0x000fe200000006ff */
[----:B-1----:R-:W-:Y:S06]  /*79e0*/  @!P0 BRA `(.L_x_140) ;  /* 0x0000000400208947 */ /* 0x002fec0003800000 */
.L_x_155:
[----:B------:R-:W1:Y:S01]  /*79f0*/  SYNCS.PHASECHK.TRANS64.TRYWAIT P0, [R11+URZ], R6 ;  /* 0x000000060b0075a7 */ /* 0x000e62000800017f */
[----:B------:R-:W-:-:S05]  /*7a00*/  VIADD R0, R7, 0x1 ;  /* 0x0000000107007836 */ /* 0x000fca0000000000 */
[----:B------:R-:W-:-:S04]  /*7a10*/  ISETP.NE.AND P1, PT, R0, 0x8, PT ;  /* 0x000000080000780c */ /* 0x000fc80003f25270 */
[----:B------:R-:W-:Y:S02]  /*7a20*/  SEL R4, RZ, 0x1, P1 ;  /* 0x00000001ff047807 */ /* 0x000fe40000800000 */
[----:B------:R-:W-:Y:S02]  /*7a30*/  SEL R3, R0, RZ, P1 ;  /* 0x000000ff00037207 */ /* 0x000fe40000800000 */
[----:B------:R-:W-:Y:S01]  /*7a40*/  LOP3.LUT R0, R9, R4, RZ, 0x3c, !PT ;  /* 0x0000000409007212 */ /* 0x000fe200078e3cff */
[----:B-1----:R-:W-:Y:S06]  /*7a50*/  @!P0 BRA `(.L_x_141) ;  /* 0x0000000400188947 */ /* 0x002fec0003800000 */
.L_x_156:
[----:B------:R-:W-:Y:S01]  /*7a60*/  IMAD R3, R3, 0x8, R2 ;  /* 0x0000000803037824 */ /* 0x000fe200078e0202 */
[----:B------:R-:W-:-:S07]  /*7a70*/  SHF.L.U32 R0, R0, 0x1f, RZ ;  /* 0x0000001f00007819 */ /* 0x000fce00000006ff */
.L_x_142:
[----:B--2---:R2:W3:Y:S02]  /*7a80*/  SYNCS.PHASECHK.TRANS64.TRYWAIT P0, [R3+URZ], R0 ;  /* 0x00000000030075a7 */ /* 0x0044e4000800017f */
[----:B---3--:R-:W-:Y:S05]  /*7a90*/  @!P0 NANOSLEEP.SYNCS 0x989680 ;  /* 0x009896800000895d */ /* 0x008fea0003900000 */
[----:B------:R-:W3:Y:S02]  /*7aa0*/  @!P0 SYNCS.PHASECHK.TRANS64 P0, [R3+URZ], R0 ;  /* 0x00000000030085a7 */ /* 0x000ee4000800007f */
[----:B---3--:R-:W-:Y:S05]  /*7ab0*/  @!P0 BRA `(.L_x_142) ;  /* 0xfffffffc00f08947 */ /* 0x008fea000383ffff */
.L_x_133:
[----:B------:R-:W-:Y:S05]  /*7ac0*/  BSYNC B0 ;  /* 0x0000000000007941 */ /* 0x000fea0003800000 */
.L_x_132:
[----:B------:R-:W-:Y:S05]  /*7ad0*/  EXIT ;  /* 0x000000000000794d */ /* 0x000fea0003800000 */
.L_x_22:
[----:B---3--:R3:W4:Y:S02]  /*7ae0*/  SYNCS.PHASECHK.TRANS64.TRYWAIT P1, [R3+URZ], R0 ;  /* 0x00000000030075a7 */ /* 0x008724000802017f */
[----:B----4-:R-:W-:Y:S05]  /*7af0*/  @!P1 NANOSLEEP.SYNCS 0x989680 ;  /* 0x009896800000995d */ /* 0x010fea0003900000 */
[----:B------:R-:W4:Y:S02]  /*7b00*/  @!P1 SYNCS.PHASECHK.TRANS64 P1, [R3+URZ], R0 ;  /* 0x00000000030095a7 */ /* 0x000f24000802007f */
[----:B----4-:R-:W-:Y:S05]  /*7b10*/  @!P1 BRA `(.L_x_22) ;  /* 0xfffffffc00f09947 */ /* 0x010fea000383ffff */
[----:B------:R-:W-:Y:S05]  /*7b20*/  BRA `(.L_x_21) ;  /* 0xffffff9800947947 */ /* 0x000fea000383ffff */
.L_x_27:
[----:B-1----:R-:W-:-:S04]  /*7b30*/  IMAD.U32 R6, RZ, RZ, UR7 ;  /* 0x00000007ff067e24 */ /* 0x002fc8000f8e00ff */
[----:B------:R1:W2:Y:S03]  /*7b40*/  SYNCS.PHASECHK.TRANS64.TRYWAIT P1, [R6+URZ], R5 ;  /* 0x00000005060075a7 */ /* 0x0002a6000802017f */
[----:B--2---:R-:W-:Y:S05]  /*7b50*/  @!P1 NANOSLEEP.SYNCS 0x989680 ;  /* 0x009896800000995d */ /* 0x004fea0003900000 */
[----:B------:R-:W2:Y:S02]  /*7b60*/  @!P1 SYNCS.PHASECHK.TRANS64 P1, [R6+URZ], R5 ;  /* 0x00000005060095a7 */ /* 0x000ea4000802007f */
[----:B--2---:R-:W-:Y:S05]  /*7b70*/  @!P1 BRA `(.L_x_27) ;  /* 0xfffffffc00ec9947 */ /* 0x004fea000383ffff */
[----:B------:R-:W-:Y:S05]  /*7b80*/  BRA `(.L_x_26) ;  /* 0xffffff9c00947947 */ /* 0x000fea000383ffff */
.L_x_120:
[----:B------:R-:W-:Y:S01]  /*7b90*/  BSSY B1, `(.L_x_143) ;  /* 0x0000006000017945 */ /* 0x000fe20003800000 */
[----:B------:R-:W-:-:S07]  /*7ba0*/  IMAD.MOV.U32 R15, RZ, RZ, -0x1 ;  /* 0xffffffffff0f7424 */ /* 0x000fce00078e00ff */
[----:B------:R-:W-:Y:S05]  /*7bb0*/  WARPSYNC.COLLECTIVE R15, `(.L_x_144) ;  /* 0x000000000f0c7348 */ /* 0x000fea0003c00000 */
[----:B------:R-:W-:Y:S02]  /*7bc0*/  ELECT P6, UR62, PT ;  /* 0x00000000003e782f */ /* 0x000fe400038c0000 */
[----:B------:R-:W-:Y:S01]  /*7bd0*/  MOV R14, UR62 ;  /* 0x0000003e000e7c02 */ /* 0x000fe20008000f00 */
[----:B------:R-:W-:Y:S10]  /*7be0*/  ENDCOLLECTIVE ;  /* 0x000000000000791b */ /* 0x000ff40003800000 */
.L_x_144:
[----:B------:R-:W-:Y:S05]  /*7bf0*/  BSYNC B1 ;  /* 0x0000000000017941 */ /* 0x000fea0003800000 */
.L_x_143:
[----:B------:R-:W-:Y:S05]  /*7c00*/  BRA `(.L_x_145) ;  /* 0xffffffec00a87947 */ /* 0x000fea000383ffff */
.L_x_123:
[----:B0-----:R0:W1:Y:S02]  /*7c10*/  SYNCS.PHASECHK.TRANS64.TRYWAIT P0, [R20+URZ+0x40], R7 ;  /* 0x00004007140075a7 */ /* 0x001064000800017f */
[----:B-1----:R-:W-:Y:S05]  /*7c20*/  @!P0 NANOSLEEP.SYNCS 0x989680 ;  /* 0x009896800000895d */ /* 0x002fea0003900000 */
[----:B------:R-:W1:Y:S02]  /*7c30*/  @!P0 SYNCS.PHASECHK.TRANS64 P0, [R20+URZ+0x40], R7 ;  /* 0x00004007140085a7 */ /* 0x000e64000800007f */
[----:B-1----:R-:W-:Y:S05]  /*7c40*/  @!P0 BRA `(.L_x_123) ;  /* 0xfffffffc00f08947 */ /* 0x002fea000383ffff */
[----:B------:R-:W-:Y:S05]  /*7c50*/  BRA `(.L_x_146) ;  /* 0xffffffec00e07947 */ /* 0x000fea000383ffff */
.L_x_131:
[----:B------:R-:W-:Y:S01]  /*7c60*/  BSSY B0, `(.L_x_147) ;  /* 0x0000006000007945 */ /* 0x000fe20003800000 */
[----:B------:R-:W-:-:S07]  /*7c70*/  IMAD.MOV.U32 R15, RZ, RZ, -0x1 ;  /* 0xffffffffff0f7424 */ /* 0x000fce00078e00ff */
[----:B------:R-:W-:Y:S05]  /*7c80*/  WARPSYNC.COLLECTIVE R15, `(.L_x_148) ;  /* 0x000000000f0c7348 */ /* 0x000fea0003c00000 */
[----:B------:R-:W-:Y:S02]  /*7c90*/  ELECT P6, UR62, PT ;  /* 0x00000000003e782f */ /* 0x000fe400038c0000 */
[----:B------:R-:W-:Y:S01]  /*7ca0*/  MOV R14, UR62 ;  /* 0x0000003e000e7c02 */ /* 0x000fe20008000f00 */
[----:B------:R-:W-:Y:S10]  /*7cb0*/  ENDCOLLECTIVE ;  /* 0x000000000000791b */ /* 0x000ff40003800000 */
.L_x_148:
[----:B------:R-:W-:Y:S05]  /*7cc0*/  BSYNC B0 ;  /* 0x0000000000007941 */ /* 0x000fea0003800000 */
.L_x_147:
[----:B------:R-:W-:Y:S05]  /*7cd0*/  BRA `(.L_x_149) ;  /* 0xfffffff8003c7947 */ /* 0x000fea000383ffff */
.L_x_135:
[----:B0-----:R0:W1:Y:S02]  /*7ce0*/  SYNCS.PHASECHK.TRANS64.TRYWAIT P0, [R7+URZ], R4 ;  /* 0x00000004070075a7 */ /* 0x001064000800017f */
[----:B-1----:R-:W-:Y:S05]  /*7cf0*/  @!P0 NANOSLEEP.SYNCS 0x989680 ;  /* 0x009896800000895d */ /* 0x002fea0003900000 */
[----:B------:R-:W1:Y:S02]  /*7d00*/  @!P0 SYNCS.PHASECHK.TRANS64 P0, [R7+URZ], R4 ;  /* 0x00000004070085a7 */ /* 0x000e64000800007f */
[----:B-1----:R-:W-:Y:S05]  /*7d10*/  @!P0 BRA `(.L_x_135) ;  /* 0xfffffffc00f08947 */ /* 0x002fea000383ffff */
[----:B------:R-:W-:Y:S05]  /*7d20*/  BRA `(.L_x_150) ;  /* 0xfffffff8007c7947 */ /* 0x000fea000383ffff */
.L_x_136:
[----:B0-----:R0:W1:Y:S02]  /*7d30*/  SYNCS.PHASECHK.TRANS64.TRYWAIT P0, [R8+URZ], R5 ;  /* 0x00000005080075a7 */ /* 0x001064000800017f */
[----:B-1----:R-:W-:Y:S05]  /*7d40*/  @!P0 NANOSLEEP.SYNCS 0x989680 ;  /* 0x009896800000895d */ /* 0x002fea0003900000 */
[----:B------:R-:W1:Y:S02]  /*7d50*/  @!P0 SYNCS.PHASECHK.TRANS64 P0, [R8+URZ], R5 ;  /* 0x00000005080085a7 */ /* 0x000e64000800007f */
[----:B-1----:R-:W-:Y:S05]  /*7d60*/  @!P0 BRA `(.L_x_136) ;  /* 0xfffffffc00f08947 */ /* 0x002fea000383ffff */
[----:B------:R-:W-:Y:S05]  /*7d70*/  BRA `(.L_x_151) ;  /* 0xfffffff8008c7947 */ /* 0x000fea000383ffff */
.L_x_137:
[----:B0-----:R0:W1:Y:S02]  /*7d80*/  SYNCS.PHASECHK.TRANS64.TRYWAIT P0, [R9+URZ], R4 ;  /* 0x00000004090075a7 */ /* 0x001064000800017f */
[----:B-1----:R-:W-:Y:S05]  /*7d90*/  @!P0 NANOSLEEP.SYNCS 0x989680 ;  /* 0x009896800000895d */ /* 0x002fea0003900000 */
[----:B------:R-:W1:Y:S02]  /*7da0*/  @!P0 SYNCS.PHASECHK.TRANS64 P0, [R9+URZ], R4 ;  /* 0x00000004090085a7 */ /* 0x000e64000800007f */
[----:B-1----:R-:W-:Y:S05]  /*7db0*/  @!P0 BRA `(.L_x_137) ;  /* 0xfffffffc00f08947 */ /* 0x002fea000383ffff */
[----:B------:R-:W-:Y:S05]  /*7dc0*/  BRA `(.L_x_152) ;  /* 0xfffffff8009c7947 */ /* 0x000fea000383ffff */
.L_x_138:
[----:B0-----:R0:W1:Y:S02]  /*7dd0*/  SYNCS.PHASECHK.TRANS64.TRYWAIT P0, [R8+URZ], R5 ;  /* 0x00000005080075a7 */ /* 0x001064000800017f */
[----:B-1----:R-:W-:Y:S05]  /*7de0*/  @!P0 NANOSLEEP.SYNCS 0x989680 ;  /* 0x009896800000895d */ /* 0x002fea0003900000 */
[----:B------:R-:W1:Y:S02]  /*7df0*/  @!P0 SYNCS.PHASECHK.TRANS64 P0, [R8+URZ], R5 ;  /* 0x00000005080085a7 */ /* 0x000e64000800007f */
[----:B-1----:R-:W-:Y:S05]  /*7e00*/  @!P0 BRA `(.L_x_138) ;  /* 0xfffffffc00f08947 */ /* 0x002fea000383ffff */
[----:B------:R-:W-:Y:S05]  /*7e10*/  BRA `(.L_x_153) ;  /* 0xfffffff800ac7947 */ /* 0x000fea000383ffff */
.L_x_139:
[----:B0-----:R0:W1:Y:S02]  /*7e20*/  SYNCS.PHASECHK.TRANS64.TRYWAIT P0, [R9+URZ], R4 ;  /* 0x00000004090075a7 */ /* 0x001064000800017f */
[----:B-1----:R-:W-:Y:S05]  /*7e30*/  @!P0 NANOSLEEP.SYNCS 0x989680 ;  /* 0x009896800000895d */ /* 0x002fea0003900000 */
[----:B------:R-:W1:Y:S02]  /*7e40*/  @!P0 SYNCS.PHASECHK.TRANS64 P0, [R9+URZ], R4 ;  /* 0x00000004090085a7 */ /* 0x000e64000800007f */
[----:B-1----:R-:W-:Y:S05]  /*7e50*/  @!P0 BRA `(.L_x_139) ;  /* 0xfffffffc00f08947 */ /* 0x002fea000383ffff */
[----:B------:R-:W-:Y:S05]  /*7e60*/  BRA `(.L_x_154) ;  /* 0xfffffff800bc7947 */ /* 0x000fea000383ffff */
.L_x_140:
[----:B0-----:R0:W1:Y:S02]  /*7e70*/  SYNCS.PHASECHK.TRANS64.TRYWAIT P0, [R8+URZ], R5 ;  /* 0x00000005080075a7 */ /* 0x001064000800017f */
[----:B-1----:R-:W-:Y:S05]  /*7e80*/  @!P0 NANOSLEEP.SYNCS 0x989680 ;  /* 0x009896800000895d */ /* 0x002fea0003900000 */
[----:B------:R-:W1:Y:S02]  /*7e90*/  @!P0 SYNCS.PHASECHK.TRANS64 P0, [R8+URZ], R5 ;  /* 0x00000005080085a7 */ /* 0x000e64000800007f */
[----:B-1----:R-:W-:Y:S05]  /*7ea0*/  @!P0 BRA `(.L_x_140) ;  /* 0xfffffffc00f08947 */ /* 0x002fea000383ffff */
[----:B------:R-:W-:Y:S05]  /*7eb0*/  BRA `(.L_x_155) ;  /* 0xfffffff800cc7947 */ /* 0x000fea000383ffff */
.L_x_141:
[----:B-1----:R1:W2:Y:S02]  /*7ec0*/  SYNCS.PHASECHK.TRANS64.TRYWAIT P0, [R11+URZ], R6 ;  /* 0x000000060b0075a7 */ /* 0x0022a4000800017f */
[----:B--2---:R-:W-:Y:S05]  /*7ed0*/  @!P0 NANOSLEEP.SYNCS 0x989680 ;  /* 0x009896800000895d */ /* 0x004fea0003900000 */
[----:B------:R-:W2:Y:S02]  /*7ee0*/  @!P0 SYNCS.PHASECHK.TRANS64 P0, [R11+URZ], R6 ;  /* 0x000000060b0085a7 */ /* 0x000ea4000800007f */
[----:B--2---:R-:W-:Y:S05]  /*7ef0*/  @!P0 BRA `(.L_x_141) ;  /* 0xfffffffc00f08947 */ /* 0x004fea000383ffff */
[----:B------:R-:W-:Y:S05]  /*7f00*/  BRA `(.L_x_156) ;  /* 0xfffffff800d47947 */ /* 0x000fea000383ffff */
.L_x_157:
[----:B------:R-:W-:-:S00]  /*7f10*/  BRA `(.L_x_157) ;  /* 0xfffffffc00fc7947 */ /* 0x000fc0000383ffff */
[----:B------:R-:W-:-:S00]  /*7f20*/  NOP ;  /* 0x0000000000007918 */ /* 0x000fc00000000000 */
        /* <DEDUP_REMOVED lines=13> */
.L_x_158:


//--------------------- .nv.global.init           --------------------------
	.section	.nv.global.init,"aw",@progbits
.nv.global.init:
	.type		$str$22,@object
	.size		$str$22,($str$23 - $str$22)
$str$22:
        /*0000*/ 	.byte	0x6b, 0x5f, 0x74, 0x69, 0x6c, 0x65, 0x5f, 0x63, 0x6f, 0x75, 0x6e, 0x74, 0x20, 0x3e, 0x3d, 0x20
        /*0010*/ 	.byte	0x31, 0x00
	.type		$str$23,@object
	.size		$str$23,(__unnamed_1 - $str$23)
$str$23:
        /*0012*/ 	.byte	0x2f, 0x74, 0x6d, 0x70, 0x2f, 0x63, 0x75, 0x74, 0x6c, 0x61, 0x73, 0x73, 0x5f, 0x73, 0x77, 0x65
        /*0022*/ 	.byte	0x65, 0x70, 0x5f, 0x73, 0x72, 0x63, 0x2f, 0x69, 0x6e, 0x63, 0x6c, 0x75, 0x64, 0x65, 0x2f, 0x63
        /*0032*/ 	.byte	0x75, 0x74, 0x6c, 0x61, 0x73, 0x73, 0x2f, 0x67, 0x65, 0x6d, 0x6d, 0x2f, 0x63, 0x6f, 0x6c, 0x6c
        /*0042*/ 	.byte	0x65, 0x63, 0x74, 0x69, 0x76, 0x65, 0x2f, 0x73, 0x6d, 0x39, 0x30, 0x5f, 0x6d, 0x6d, 0x61, 0x5f
        /*0052*/ 	.byte	0x74, 0x6d, 0x61, 0x5f, 0x67, 0x6d, 0x6d, 0x61, 0x5f, 0x73, 0x73, 0x5f, 0x77, 0x61, 0x72, 0x70
        /*0062*/ 	.byte	0x73, 0x70, 0x65, 0x63, 0x69, 0x61, 0x6c, 0x69, 0x7a, 0x65, 0x64, 0x2e, 0x68, 0x70, 0x70, 0x00
	.type		__unnamed_1,@object
	.size		__unnamed_1,(.L_0 - __unnamed_1)
__unnamed_1:
        /*0072*/ 	.byte	0x76, 0x6f, 0x69, 0x64, 0x20, 0x63, 0x75, 0x74, 0x6c, 0x61, 0x73, 0x73, 0x3a, 0x3a, 0x67, 0x65
        /* <DEDUP_REMOVED lines=180> */
        /*0bc2*/ 	.byte	0x65, 0x3a, 0x3a, 0x69, 0x64, 0x65, 0x6e, 0x74, 0x69, 0x74, 0x79, 0x5d, 0x00
.L_0:


//--------------------- .nv.shared._ZN7cutlass13device_kernelINS_4gemm6kernel13GemmUniversalIN4cute5tupleIJiiiiEEENS1_10collective13CollectiveMmaINS1_34MainloopSm90TmaGmmaWarpSpecializedILi8ENS5_IJNS4_1CILi2EEENSA_ILi1EEESC_EEENS1_35KernelTmaWarpSpecializedCooperativeEEENS5_IJNSA_ILi384EEENSA_ILi32EEESH_EEENS_10bfloat16_tENS5_IJlSC_lEEESJ_SK_NS4_8TiledMMAINS4_8MMA_AtomIJNS4_4SM904GMMA27MMA_64x32x16_F32BF16BF16_SSILNSO_5MajorE0ELSQ_0ELNSO_7ScaleInE1ELSR_1EEEEEENS4_6LayoutISD_NS5_IJSC_NSA_ILi0EEESV_EEEEENS5_IJNS4_10UnderscoreESY_SY_EEEEENS4_13SM90_TMA_LOADENS4_14ComposedLayoutINS4_7SwizzleILi2ELi4ELi3EEENS4_18smem_ptr_flag_bitsILi16EEENSU_INS5_IJNSA_ILi8EEESH_EEENS5_IJSH_SC_EEEEEEEvNS4_8identityENS4_23SM90_TMA_LOAD_MULTICASTES1B_vS1C_EENS_8epilogue10collective6detail29Sm90TmaWarpSpecializedAdapterINS1G_15DefaultEpilogueISJ_SK_SK_NS1F_6thread17LinearCombinationISJ_Li1EffLNS1K_9ScaleType4KindE0ELNS_15FloatRoundStyleE2ESJ_EENS1_15EpilogueDefaultEEEEEvvEEEEvNT_6ParamsE --------------------------
	.section	.nv.shared._ZN7cutlass13device_kernelINS_4gemm6kernel13GemmUniversalIN4cute5tupleIJiiiiEEENS1_10collective13CollectiveMmaINS1_34MainloopSm90TmaGmmaWarpSpecializedILi8ENS5_IJNS4_1CILi2EEENSA_ILi1EEESC_EEENS1_35KernelTmaWarpSpecializedCooperativeEEENS5_IJNSA_ILi384EEENSA_ILi32EEESH_EEENS_10bfloat16_tENS5_IJlSC_lEEESJ_SK_NS4_8TiledMMAINS4_8MMA_AtomIJNS4_4SM904GMMA27MMA_64x32x16_F32BF16BF16_SSILNSO_5MajorE0ELSQ_0ELNSO_7ScaleInE1ELSR_1EEEEEENS4_6LayoutISD_NS5_IJSC_NSA_ILi0EEESV_EEEEENS5_IJNS4_10UnderscoreESY_SY_EEEEENS4_13SM90_TMA_LOADENS4_14ComposedLayoutINS4_7SwizzleILi2ELi4ELi3EEENS4_18smem_ptr_flag_bitsILi16EEENSU_INS5_IJNSA_ILi8EEESH_EEENS5_IJSH_SC_EEEEEEEvNS4_8identityENS4_23SM90_TMA_LOAD_MULTICASTES1B_vS1C_EENS_8epilogue10collective6detail29Sm90TmaWarpSpecializedAdapterINS1G_15DefaultEpilogueISJ_SK_SK_NS1F_6thread17LinearCombinationISJ_Li1EffLNS1K_9ScaleType4KindE0ELNS_15FloatRoundStyleE2ESJ_EENS1_15EpilogueDefaultEEEEEvvEEEEvNT_6ParamsE,"aw",@nobits
	.sectionflags	@""
	.align	16
	.zero		1024


//--------------------- .nv.shared.reserved.0     --------------------------
	.section	.nv.shared.reserved.0,"aw",@nobits
	.weak		__nv_reservedSMEM_offset_0_alias
	.size		__nv_reservedSMEM_offset_0_alias, 0, 0
	.other		__nv_reservedSMEM_offset_0_alias,@"STO_CUDA_RESERVED_SHARED STV_DEFAULT"
__nv_reservedSMEM_offset_0_alias:
	.zero		0


//--------------------- .nv.global                --------------------------
	.section	.nv.global,"aw",@nobits
.nv.global:
	.type		_ZN40_INTERNAL_d43d88a3_4_k_cu_4847943f_114764cute1_E,@object
	.size		_ZN40_INTERNAL_d43d88a3_4_k_cu_4847943f_114764cute1_E,(_ZN40_INTERNAL_d43d88a3_4_k_cu_4847943f_114764cuda3std3__45__cpo6cbeginE - _ZN40_INTERNAL_d43d88a3_4_k_cu_4847943f_114764cute1_E)
_ZN40_INTERNAL_d43d88a3_4_k_cu_4847943f_114764cute1_E:
	.zero		1
	.type		_ZN40_INTERNAL_d43d88a3_4_k_cu_4847943f_114764cuda3std3__45__cpo6cbeginE,@object
	.size		_ZN40_INTERNAL_d43d88a3_4_k_cu_4847943f_114764cuda3std3__45__cpo6cbeginE,(_ZN40_INTERNAL_d43d88a3_4_k_cu_4847943f_114764cuda3std3__48in_placeE - _ZN40_INTERNAL_d43d88a3_4_k_cu_4847943f_114764cuda3std3__45__cpo6cbeginE)
_ZN40_INTERNAL_d43d88a3_4_k_cu_4847943f_114764cuda3std3__45__cpo6cbeginE:
	.zero		1
	.type		_ZN40_INTERNAL_d43d88a3_4_k_cu_4847943f_114764cuda3std3__48in_placeE,@object
	.size		_ZN40_INTERNAL_d43d88a3_4_k_cu_4847943f_114764cuda3std3__48in_placeE,(_ZN40_INTERNAL_d43d88a3_4_k_cu_4847943f_114764cuda3std6ranges3__45__cpo9iter_moveE - _ZN40_INTERNAL_d43d88a3_4_k_cu_4847943f_114764cuda3std3__48in_placeE)
_ZN40_INTERNAL_d43d88a3_4_k_cu_4847943f_114764cuda3std3__48in_placeE:
	.zero		1
	.type		_ZN40_INTERNAL_d43d88a3_4_k_cu_4847943f_114764cuda3std6ranges3__45__cpo9iter_moveE,@object
	.size		_ZN40_INTERNAL_d43d88a3_4_k_cu_4847943f_114764cuda3std6ranges3__45__cpo9iter_moveE,(_ZN40_INTERNAL_d43d88a3_4_k_cu_4847943f_114764cuda3std3__45__cpo5beginE - _ZN40_INTERNAL_d43d88a3_4_k_cu_4847943f_114764cuda3std6ranges3__45__cpo9iter_moveE)
_ZN40_INTERNAL_d43d88a3_4_k_cu_4847943f_114764cuda3std6ranges3__45__cpo9iter_moveE:
	.zero		1
	.type		_ZN40_INTERNAL_d43d88a3_4_k_cu_4847943f_114764cuda3std3__45__cpo5beginE,@object
	.size		_ZN40_INTERNAL_d43d88a3_4_k_cu_4847943f_114764cuda3std3__45__cpo5beginE,(_ZN40_INTERNAL_d43d88a3_4_k_cu_4847943f_114764cuda3std3__442_GLOBAL__N__d43d88a3_4_k_cu_4847943f_114766ignoreE - _ZN40_INTERNAL_d43d88a3_4_k_cu_4847943f_114764cuda3std3__45__cpo5beginE)
_ZN40_INTERNAL_d43d88a3_4_k_cu_4847943f_114764cuda3std3__45__cpo5beginE:
	.zero		1
	.type		_ZN40_INTERNAL_d43d88a3_4_k_cu_4847943f_114764cuda3std3__442_GLOBAL__N__d43d88a3_4_k_cu_4847943f_114766ignoreE,@object
	.size		_ZN40_INTERNAL_d43d88a3_4_k_cu_4847943f_114764cuda3std3__442_GLOBAL__N__d43d88a3_4_k_cu_4847943f_114766ignoreE,(_ZN40_INTERNAL_d43d88a3_4_k_cu_4847943f_114764cute7productE - _ZN40_INTERNAL_d43d88a3_4_k_cu_4847943f_114764cuda3std3__442_GLOBAL__N__d43d88a3_4_k_cu_4847943f_114766ignoreE)
_ZN40_INTERNAL_d43d88a3_4_k_cu_4847943f_114764cuda3std3__442_GLOBAL__N__d43d88a3_4_k_cu_4847943f_114766ignoreE:
	.zero		1
	.type		_ZN40_INTERNAL_d43d88a3_4_k_cu_4847943f_114764cute7productE,@object
	.size		_ZN40_INTERNAL_d43d88a3_4_k_cu_4847943f_114764cute7productE,(_ZN40_INTERNAL_d43d88a3_4_k_cu_4847943f_114764cuda3std3__45__cpo3endE - _ZN40_INTERNAL_d43d88a3_4_k_cu_4847943f_114764cute7productE)
_ZN40_INTERNAL_d43d88a3_4_k_cu_4847943f_114764cute7productE:
	.zero		1
	.type		_ZN40_INTERNAL_d43d88a3_4_k_cu_4847943f_114764cuda3std3__45__cpo3endE,@object
	.size		_ZN40_INTERNAL_d43d88a3_4_k_cu_4847943f_114764cuda3std3__45__cpo3endE,(_ZN40_INTERNAL_d43d88a3_4_k_cu_4847943f_114764cuda3std3__419piecewise_constructE - _ZN40_INTERNAL_d43d88a3_4_k_cu_4847943f_114764cuda3std3__45__cpo3endE)
_ZN40_INTERNAL_d43d88a3_4_k_cu_4847943f_114764cuda3std3__45__cpo3endE:
	.zero		1
	.type		_ZN40_INTERNAL_d43d88a3_4_k_cu_4847943f_114764cuda3std3__419piecewise_constructE,@object
	.size		_ZN40_INTERNAL_d43d88a3_4_k_cu_4847943f_114764cuda3std3__419piecewise_constructE,(_ZN40_INTERNAL_d43d88a3_4_k_cu_4847943f_114764cuda3std3__45__cpo4cendE - _ZN40_INTERNAL_d43d88a3_4_k_cu_4847943f_114764cuda3std3__419piecewise_constructE)
_ZN40_INTERNAL_d43d88a3_4_k_cu_4847943f_114764cuda3std3__419piecewise_constructE:
	.zero		1
	.type		_ZN40_INTERNAL_d43d88a3_4_k_cu_4847943f_114764cuda3std3__45__cpo4cendE,@object
	.size		_ZN40_INTERNAL_d43d88a3_4_k_cu_4847943f_114764cuda3std3__45__cpo4cendE,(_ZN40_INTERNAL_d43d88a3_4_k_cu_4847943f_114764cuda3std6ranges3__45__cpo4swapE - _ZN40_INTERNAL_d43d88a3_4_k_cu_4847943f_114764cuda3std3__45__cpo4cendE)
_ZN40_INTERNAL_d43d88a3_4_k_cu_4847943f_114764cuda3std3__45__cpo4cendE:
	.zero		1
	.type		_ZN40_INTERNAL_d43d88a3_4_k_cu_4847943f_114764cuda3std6ranges3__45__cpo4swapE,@object
	.size		_ZN40_INTERNAL_d43d88a3_4_k_cu_4847943f_114764cuda3std6ranges3__45__cpo4swapE,(.L_8 - _ZN40_INTERNAL_d43d88a3_4_k_cu_4847943f_114764cuda3std6ranges3__45__cpo4swapE)
_ZN40_INTERNAL_d43d88a3_4_k_cu_4847943f_114764cuda3std6ranges3__45__cpo4swapE:
	.zero		1
.L_8:


//--------------------- .nv.constant0._ZN7cutlass13device_kernelINS_4gemm6kernel13GemmUniversalIN4cute5tupleIJiiiiEEENS1_10collective13CollectiveMmaINS1_34MainloopSm90TmaGmmaWarpSpecializedILi8ENS5_IJNS4_1CILi2EEENSA_ILi1EEESC_EEENS1_35KernelTmaWarpSpecializedCooperativeEEENS5_IJNSA_ILi384EEENSA_ILi32EEESH_EEENS_10bfloat16_tENS5_IJlSC_lEEESJ_SK_NS4_8TiledMMAINS4_8MMA_AtomIJNS4_4SM904GMMA27MMA_64x32x16_F32BF16BF16_SSILNSO_5MajorE0ELSQ_0ELNSO_7ScaleInE1ELSR_1EEEEEENS4_6LayoutISD_NS5_IJSC_NSA_ILi0EEESV_EEEEENS5_IJNS4_10UnderscoreESY_SY_EEEEENS4_13SM90_TMA_LOADENS4_14ComposedLayoutINS4_7SwizzleILi2ELi4ELi3EEENS4_18smem_ptr_flag_bitsILi16EEENSU_INS5_IJNSA_ILi8EEESH_EEENS5_IJSH_SC_EEEEEEEvNS4_8identityENS4_23SM90_TMA_LOAD_MULTICASTES1B_vS1C_EENS_8epilogue10collective6detail29Sm90TmaWarpSpecializedAdapterINS1G_15DefaultEpilogueISJ_SK_SK_NS1F_6thread17LinearCombinationISJ_Li1EffLNS1K_9ScaleType4KindE0ELNS_15FloatRoundStyleE2ESJ_EENS1_15EpilogueDefaultEEEEEvvEEEEvNT_6ParamsE --------------------------
	.section	.nv.constant0._ZN7cutlass13device_kernelINS_4gemm6kernel13GemmUniversalIN4cute5tupleIJiiiiEEENS1_10collective13CollectiveMmaINS1_34MainloopSm90TmaGmmaWarpSpecializedILi8ENS5_IJNS4_1CILi2EEENSA_ILi1EEESC_EEENS1_35KernelTmaWarpSpecializedCooperativeEEENS5_IJNSA_ILi384EEENSA_ILi32EEESH_EEENS_10bfloat16_tENS5_IJlSC_lEEESJ_SK_NS4_8TiledMMAINS4_8MMA_AtomIJNS4_4SM904GMMA27MMA_64x32x16_F32BF16BF16_SSILNSO_5MajorE0ELSQ_0ELNSO_7ScaleInE1ELSR_1EEEEEENS4_6LayoutISD_NS5_IJSC_NSA_ILi0EEESV_EEEEENS5_IJNS4_10UnderscoreESY_SY_EEEEENS4_13SM90_TMA_LOADENS4_14ComposedLayoutINS4_7SwizzleILi2ELi4ELi3EEENS4_18smem_ptr_flag_bitsILi16EEENSU_INS5_IJNSA_ILi8EEESH_EEENS5_IJSH_SC_EEEEEEEvNS4_8identityENS4_23SM90_TMA_LOAD_MULTICASTES1B_vS1C_EENS_8epilogue10collective6detail29Sm90TmaWarpSpecializedAdapterINS1G_15DefaultEpilogueISJ_SK_SK_NS1F_6thread17LinearCombinationISJ_Li1EffLNS1K_9ScaleType4KindE0ELNS_15FloatRoundStyleE2ESJ_EENS1_15EpilogueDefaultEEEEEvvEEEEvNT_6ParamsE,"a",@progbits
	.sectionflags	@""
	.align	4
.nv.constant0._ZN7cutlass13device_kernelINS_4gemm6kernel13GemmUniversalIN4cute5tupleIJiiiiEEENS1_10collective13CollectiveMmaINS1_34MainloopSm90TmaGmmaWarpSpecializedILi8ENS5_IJNS4_1CILi2EEENSA_ILi1EEESC_EEENS1_35KernelTmaWarpSpecializedCooperativeEEENS5_IJNSA_ILi384EEENSA_ILi32EEESH_EEENS_10bfloat16_tENS5_IJlSC_lEEESJ_SK_NS4_8TiledMMAINS4_8MMA_AtomIJNS4_4SM904GMMA27MMA_64x32x16_F32BF16BF16_SSILNSO_5MajorE0ELSQ_0ELNSO_7ScaleInE1ELSR_1EEEEEENS4_6LayoutISD_NS5_IJSC_NSA_ILi0EEESV_EEEEENS5_IJNS4_10UnderscoreESY_SY_EEEEENS4_13SM90_TMA_LOADENS4_14ComposedLayoutINS4_7SwizzleILi2ELi4ELi3EEENS4_18smem_ptr_flag_bitsILi16EEENSU_INS5_IJNSA_ILi8EEESH_EEENS5_IJSH_SC_EEEEEEEvNS4_8identityENS4_23SM90_TMA_LOAD_MULTICASTES1B_vS1C_EENS_8epilogue10collective6detail29Sm90TmaWarpSpecializedAdapterINS1G_15DefaultEpilogueISJ_SK_SK_NS1F_6thread17LinearCombinationISJ_Li1EffLNS1K_9ScaleType4KindE0ELNS_15FloatRoundStyleE2ESJ_EENS1_15EpilogueDefaultEEEEEvvEEEEvNT_6ParamsE:
	.zero		1664


//--------------------- SYMBOLS --------------------------

	.type		.nv.reservedSmem.offset0,@object
	.size		.nv.reservedSmem.offset0,0x4
	.type		__assertfail,@function
